//
// Generated by NVIDIA NVVM Compiler
//
// Compiler Build ID: CL-36424714
// Cuda compilation tools, release 13.0, V13.0.88
// Based on NVVM 20.0.0
//

.version 9.0
.target sm_100
.address_size 64

	// .globl	_Z12crack_kernelyPciiS_
.extern .func  (.param .b64 func_retval0) malloc
(
	.param .b64 malloc_param_0
)
;
.global .align 1 .u8 isDone;

.visible .entry _Z12crack_kernelyPciiS_(
	.param .u64 _Z12crack_kernelyPciiS__param_0,
	.param .u64 .ptr .align 1 _Z12crack_kernelyPciiS__param_1,
	.param .u32 _Z12crack_kernelyPciiS__param_2,
	.param .u32 _Z12crack_kernelyPciiS__param_3,
	.param .u64 .ptr .align 1 _Z12crack_kernelyPciiS__param_4
)
{
	.reg .pred 	%p<62>;
	.reg .b16 	%rs<86>;
	.reg .b32 	%r<214>;
	.reg .b64 	%rd<241>;

	ld.param.u64 	%rd24, [_Z12crack_kernelyPciiS__param_0];
	ld.param.u64 	%rd25, [_Z12crack_kernelyPciiS__param_1];
	ld.param.u32 	%r85, [_Z12crack_kernelyPciiS__param_2];
	ld.param.u32 	%r86, [_Z12crack_kernelyPciiS__param_3];
	ld.param.u64 	%rd26, [_Z12crack_kernelyPciiS__param_4];
	cvta.to.global.u64 	%rd1, %rd25;
	cvta.to.global.u64 	%rd2, %rd26;
	mul.hi.u64 	%rd27, %rd24, -2049638230412172401;
	shr.u64 	%rd28, %rd27, 15;
	cvt.u32.u64 	%r1, %rd28;
	mov.b64 	%rd29, 36864;
	cvt.u32.u64 	%r87, %rd29;
	mul.lo.s32 	%r88, %r1, %r87;
	cvt.u32.u64 	%r89, %rd24;
	sub.s32 	%r2, %r89, %r88;
	mov.u32 	%r90, %ctaid.x;
	shl.b32 	%r91, %r90, 10;
	mov.u32 	%r92, %tid.x;
	or.b32  	%r3, %r91, %r92;
	mul.lo.s32 	%r184, %r3, %r1;
	cvt.u64.u32 	%rd237, %r184;
	cvt.s64.s32 	%rd30, %rd28;
	add.s64 	%rd31, %rd30, %rd237;
	add.s64 	%rd4, %rd31, -1;
	mul.wide.s32 	%rd32, %r86, 4;
	{ // callseq 0, 0
	.param .b64 param0;
	st.param.b64 	[param0], %rd32;
	.param .b64 retval0;
	call.uni (retval0), 
	malloc, 
	(
	param0
	);
	ld.param.b64 	%rd33, [retval0];
	} // callseq 0
	{ // callseq 1, 0
	.param .b64 param0;
	st.param.b64 	[param0], %rd32;
	.param .b64 retval0;
	call.uni (retval0), 
	malloc, 
	(
	param0
	);
	ld.param.b64 	%rd34, [retval0];
	} // callseq 1
	setp.lt.s32 	%p1, %r86, 1;
	@%p1 bra 	$L__BB0_17;
	add.s32 	%r5, %r86, -1;
	and.b32  	%r6, %r86, 3;
	setp.lt.u32 	%p2, %r5, 3;
	mov.u32 	%r185, %r86;
	@%p2 bra 	$L__BB0_4;
	and.b32  	%r7, %r86, 2147483644;
	mov.b32 	%r183, 0;
	mov.u32 	%r185, %r86;
$L__BB0_3:
	.pragma "nounroll";
	add.s32 	%r94, %r185, -1;
	div.s32 	%r95, %r184, %r85;
	mul.lo.s32 	%r96, %r95, %r85;
	sub.s32 	%r97, %r184, %r96;
	mul.wide.u32 	%rd35, %r94, 4;
	add.s64 	%rd36, %rd33, %rd35;
	st.u32 	[%rd36], %r97;
	add.s32 	%r98, %r185, -2;
	div.s32 	%r99, %r95, %r85;
	mul.lo.s32 	%r100, %r99, %r85;
	sub.s32 	%r101, %r95, %r100;
	mul.wide.u32 	%rd37, %r98, 4;
	add.s64 	%rd38, %rd33, %rd37;
	st.u32 	[%rd38], %r101;
	add.s32 	%r102, %r185, -3;
	div.s32 	%r103, %r99, %r85;
	mul.lo.s32 	%r104, %r103, %r85;
	sub.s32 	%r105, %r99, %r104;
	mul.wide.u32 	%rd39, %r102, 4;
	add.s64 	%rd40, %rd33, %rd39;
	st.u32 	[%rd40], %r105;
	add.s32 	%r185, %r185, -4;
	div.s32 	%r184, %r103, %r85;
	mul.lo.s32 	%r106, %r184, %r85;
	sub.s32 	%r107, %r103, %r106;
	mul.wide.u32 	%rd41, %r185, 4;
	add.s64 	%rd42, %rd33, %rd41;
	st.u32 	[%rd42], %r107;
	add.s32 	%r183, %r183, 4;
	setp.ne.s32 	%p3, %r183, %r7;
	@%p3 bra 	$L__BB0_3;
$L__BB0_4:
	setp.eq.s32 	%p4, %r6, 0;
	@%p4 bra 	$L__BB0_9;
	setp.eq.s32 	%p5, %r6, 1;
	@%p5 bra 	$L__BB0_7;
	add.s32 	%r108, %r185, -1;
	div.s32 	%r109, %r184, %r85;
	mul.lo.s32 	%r110, %r109, %r85;
	sub.s32 	%r111, %r184, %r110;
	mul.wide.u32 	%rd43, %r108, 4;
	add.s64 	%rd44, %rd33, %rd43;
	st.u32 	[%rd44], %r111;
	add.s32 	%r185, %r185, -2;
	div.s32 	%r184, %r109, %r85;
	mul.lo.s32 	%r112, %r184, %r85;
	sub.s32 	%r113, %r109, %r112;
	mul.wide.u32 	%rd45, %r185, 4;
	add.s64 	%rd46, %rd33, %rd45;
	st.u32 	[%rd46], %r113;
$L__BB0_7:
	and.b32  	%r114, %r86, 1;
	setp.eq.b32 	%p6, %r114, 1;
	not.pred 	%p7, %p6;
	@%p7 bra 	$L__BB0_9;
	add.s32 	%r115, %r185, -1;
	rem.s32 	%r116, %r184, %r85;
	mul.wide.u32 	%rd47, %r115, 4;
	add.s64 	%rd48, %rd33, %rd47;
	st.u32 	[%rd48], %r116;
$L__BB0_9:
	setp.lt.u32 	%p8, %r5, 3;
	cvt.u32.u64 	%r191, %rd4;
	mov.u32 	%r192, %r86;
	@%p8 bra 	$L__BB0_12;
	and.b32  	%r21, %r86, 2147483644;
	mov.b32 	%r190, 0;
	mov.u32 	%r192, %r86;
$L__BB0_11:
	.pragma "nounroll";
	add.s32 	%r118, %r192, -1;
	div.s32 	%r119, %r191, %r85;
	mul.lo.s32 	%r120, %r119, %r85;
	sub.s32 	%r121, %r191, %r120;
	mul.wide.u32 	%rd49, %r118, 4;
	add.s64 	%rd50, %rd34, %rd49;
	st.u32 	[%rd50], %r121;
	add.s32 	%r122, %r192, -2;
	div.s32 	%r123, %r119, %r85;
	mul.lo.s32 	%r124, %r123, %r85;
	sub.s32 	%r125, %r119, %r124;
	mul.wide.u32 	%rd51, %r122, 4;
	add.s64 	%rd52, %rd34, %rd51;
	st.u32 	[%rd52], %r125;
	add.s32 	%r126, %r192, -3;
	div.s32 	%r127, %r123, %r85;
	mul.lo.s32 	%r128, %r127, %r85;
	sub.s32 	%r129, %r123, %r128;
	mul.wide.u32 	%rd53, %r126, 4;
	add.s64 	%rd54, %rd34, %rd53;
	st.u32 	[%rd54], %r129;
	add.s32 	%r192, %r192, -4;
	div.s32 	%r191, %r127, %r85;
	mul.lo.s32 	%r130, %r191, %r85;
	sub.s32 	%r131, %r127, %r130;
	mul.wide.u32 	%rd55, %r192, 4;
	add.s64 	%rd56, %rd34, %rd55;
	st.u32 	[%rd56], %r131;
	add.s32 	%r190, %r190, 4;
	setp.ne.s32 	%p9, %r190, %r21;
	@%p9 bra 	$L__BB0_11;
$L__BB0_12:
	setp.eq.s32 	%p10, %r6, 0;
	@%p10 bra 	$L__BB0_17;
	setp.eq.s32 	%p11, %r6, 1;
	@%p11 bra 	$L__BB0_15;
	add.s32 	%r132, %r192, -1;
	div.s32 	%r133, %r191, %r85;
	mul.lo.s32 	%r134, %r133, %r85;
	sub.s32 	%r135, %r191, %r134;
	mul.wide.u32 	%rd57, %r132, 4;
	add.s64 	%rd58, %rd34, %rd57;
	st.u32 	[%rd58], %r135;
	add.s32 	%r192, %r192, -2;
	div.s32 	%r191, %r133, %r85;
	mul.lo.s32 	%r136, %r191, %r85;
	sub.s32 	%r137, %r133, %r136;
	mul.wide.u32 	%rd59, %r192, 4;
	add.s64 	%rd60, %rd34, %rd59;
	st.u32 	[%rd60], %r137;
$L__BB0_15:
	and.b32  	%r138, %r86, 1;
	setp.eq.b32 	%p12, %r138, 1;
	not.pred 	%p13, %p12;
	@%p13 bra 	$L__BB0_17;
	add.s32 	%r139, %r192, -1;
	rem.s32 	%r140, %r191, %r85;
	mul.wide.u32 	%rd61, %r139, 4;
	add.s64 	%rd62, %rd34, %rd61;
	st.u32 	[%rd62], %r140;
$L__BB0_17:
	cvt.s64.s32 	%rd63, %r86;
	add.s32 	%r141, %r86, 1;
	cvt.s64.s32 	%rd64, %r141;
	{ // callseq 2, 0
	.param .b64 param0;
	st.param.b64 	[param0], %rd64;
	.param .b64 retval0;
	call.uni (retval0), 
	malloc, 
	(
	param0
	);
	ld.param.b64 	%rd65, [retval0];
	} // callseq 2
	add.s64 	%rd66, %rd65, %rd63;
	mov.b16 	%rs6, 0;
	st.u8 	[%rd66], %rs6;
	setp.le.u64 	%p14, %rd4, %rd237;
	ld.global.u8 	%rs85, [isDone];
	setp.ne.s16 	%p15, %rs85, 0;
	or.pred  	%p16, %p14, %p15;
	@%p16 bra 	$L__BB0_67;
	setp.lt.s32 	%p17, %r86, 1;
	@%p17 bra 	$L__BB0_62;
	setp.lt.s32 	%p21, %r85, 1;
	@%p21 bra 	$L__BB0_42;
	add.s32 	%r34, %r86, -1;
	and.b32  	%r35, %r86, 15;
	and.b32  	%r36, %r86, 7;
	and.b32  	%r37, %r86, 2147483632;
	and.b32  	%r38, %r86, 3;
	neg.s32 	%r39, %r37;
$L__BB0_21:
	setp.lt.u32 	%p36, %r34, 15;
	mov.b32 	%r199, 0;
	@%p36 bra 	$L__BB0_24;
	add.s64 	%rd239, %rd33, 32;
	add.s64 	%rd238, %rd65, 7;
	mov.u32 	%r195, %r39;
$L__BB0_23:
	.pragma "nounroll";
	ld.s32 	%rd147, [%rd239+-32];
	add.s64 	%rd148, %rd1, %rd147;
	ld.global.u8 	%rs46, [%rd148];
	st.u8 	[%rd238+-7], %rs46;
	ld.s32 	%rd149, [%rd239+-28];
	add.s64 	%rd150, %rd1, %rd149;
	ld.global.u8 	%rs47, [%rd150];
	st.u8 	[%rd238+-6], %rs47;
	ld.s32 	%rd151, [%rd239+-24];
	add.s64 	%rd152, %rd1, %rd151;
	ld.global.u8 	%rs48, [%rd152];
	st.u8 	[%rd238+-5], %rs48;
	ld.s32 	%rd153, [%rd239+-20];
	add.s64 	%rd154, %rd1, %rd153;
	ld.global.u8 	%rs49, [%rd154];
	st.u8 	[%rd238+-4], %rs49;
	ld.s32 	%rd155, [%rd239+-16];
	add.s64 	%rd156, %rd1, %rd155;
	ld.global.u8 	%rs50, [%rd156];
	st.u8 	[%rd238+-3], %rs50;
	ld.s32 	%rd157, [%rd239+-12];
	add.s64 	%rd158, %rd1, %rd157;
	ld.global.u8 	%rs51, [%rd158];
	st.u8 	[%rd238+-2], %rs51;
	ld.s32 	%rd159, [%rd239+-8];
	add.s64 	%rd160, %rd1, %rd159;
	ld.global.u8 	%rs52, [%rd160];
	st.u8 	[%rd238+-1], %rs52;
	ld.s32 	%rd161, [%rd239+-4];
	add.s64 	%rd162, %rd1, %rd161;
	ld.global.u8 	%rs53, [%rd162];
	st.u8 	[%rd238], %rs53;
	ld.s32 	%rd163, [%rd239];
	add.s64 	%rd164, %rd1, %rd163;
	ld.global.u8 	%rs54, [%rd164];
	st.u8 	[%rd238+1], %rs54;
	ld.s32 	%rd165, [%rd239+4];
	add.s64 	%rd166, %rd1, %rd165;
	ld.global.u8 	%rs55, [%rd166];
	st.u8 	[%rd238+2], %rs55;
	ld.s32 	%rd167, [%rd239+8];
	add.s64 	%rd168, %rd1, %rd167;
	ld.global.u8 	%rs56, [%rd168];
	st.u8 	[%rd238+3], %rs56;
	ld.s32 	%rd169, [%rd239+12];
	add.s64 	%rd170, %rd1, %rd169;
	ld.global.u8 	%rs57, [%rd170];
	st.u8 	[%rd238+4], %rs57;
	ld.s32 	%rd171, [%rd239+16];
	add.s64 	%rd172, %rd1, %rd171;
	ld.global.u8 	%rs58, [%rd172];
	st.u8 	[%rd238+5], %rs58;
	ld.s32 	%rd173, [%rd239+20];
	add.s64 	%rd174, %rd1, %rd173;
	ld.global.u8 	%rs59, [%rd174];
	st.u8 	[%rd238+6], %rs59;
	ld.s32 	%rd175, [%rd239+24];
	add.s64 	%rd176, %rd1, %rd175;
	ld.global.u8 	%rs60, [%rd176];
	st.u8 	[%rd238+7], %rs60;
	ld.s32 	%rd177, [%rd239+28];
	add.s64 	%rd178, %rd1, %rd177;
	ld.global.u8 	%rs61, [%rd178];
	st.u8 	[%rd238+8], %rs61;
	add.s32 	%r195, %r195, 16;
	add.s64 	%rd239, %rd239, 64;
	add.s64 	%rd238, %rd238, 16;
	setp.eq.s32 	%p37, %r195, 0;
	mov.u32 	%r199, %r37;
	@%p37 bra 	$L__BB0_24;
	bra.uni 	$L__BB0_23;
$L__BB0_24:
	setp.eq.s32 	%p38, %r35, 0;
	@%p38 bra 	$L__BB0_34;
	add.s32 	%r150, %r35, -1;
	setp.lt.u32 	%p39, %r150, 7;
	@%p39 bra 	$L__BB0_27;
	cvt.u64.u32 	%rd179, %r199;
	mul.wide.u32 	%rd180, %r199, 4;
	add.s64 	%rd181, %rd33, %rd180;
	ld.s32 	%rd182, [%rd181];
	add.s64 	%rd183, %rd1, %rd182;
	ld.global.u8 	%rs62, [%rd183];
	add.s64 	%rd184, %rd65, %rd179;
	st.u8 	[%rd184], %rs62;
	ld.s32 	%rd185, [%rd181+4];
	add.s64 	%rd186, %rd1, %rd185;
	ld.global.u8 	%rs63, [%rd186];
	st.u8 	[%rd184+1], %rs63;
	ld.s32 	%rd187, [%rd181+8];
	add.s64 	%rd188, %rd1, %rd187;
	ld.global.u8 	%rs64, [%rd188];
	st.u8 	[%rd184+2], %rs64;
	ld.s32 	%rd189, [%rd181+12];
	add.s64 	%rd190, %rd1, %rd189;
	ld.global.u8 	%rs65, [%rd190];
	st.u8 	[%rd184+3], %rs65;
	ld.s32 	%rd191, [%rd181+16];
	add.s64 	%rd192, %rd1, %rd191;
	ld.global.u8 	%rs66, [%rd192];
	st.u8 	[%rd184+4], %rs66;
	ld.s32 	%rd193, [%rd181+20];
	add.s64 	%rd194, %rd1, %rd193;
	ld.global.u8 	%rs67, [%rd194];
	st.u8 	[%rd184+5], %rs67;
	ld.s32 	%rd195, [%rd181+24];
	add.s64 	%rd196, %rd1, %rd195;
	ld.global.u8 	%rs68, [%rd196];
	st.u8 	[%rd184+6], %rs68;
	ld.s32 	%rd197, [%rd181+28];
	add.s64 	%rd198, %rd1, %rd197;
	ld.global.u8 	%rs69, [%rd198];
	st.u8 	[%rd184+7], %rs69;
	add.s32 	%r199, %r199, 8;
$L__BB0_27:
	setp.eq.s32 	%p40, %r36, 0;
	@%p40 bra 	$L__BB0_34;
	add.s32 	%r151, %r36, -1;
	setp.lt.u32 	%p41, %r151, 3;
	@%p41 bra 	$L__BB0_30;
	cvt.u64.u32 	%rd199, %r199;
	mul.wide.u32 	%rd200, %r199, 4;
	add.s64 	%rd201, %rd33, %rd200;
	ld.s32 	%rd202, [%rd201];
	add.s64 	%rd203, %rd1, %rd202;
	ld.global.u8 	%rs70, [%rd203];
	add.s64 	%rd204, %rd65, %rd199;
	st.u8 	[%rd204], %rs70;
	ld.s32 	%rd205, [%rd201+4];
	add.s64 	%rd206, %rd1, %rd205;
	ld.global.u8 	%rs71, [%rd206];
	st.u8 	[%rd204+1], %rs71;
	ld.s32 	%rd207, [%rd201+8];
	add.s64 	%rd208, %rd1, %rd207;
	ld.global.u8 	%rs72, [%rd208];
	st.u8 	[%rd204+2], %rs72;
	ld.s32 	%rd209, [%rd201+12];
	add.s64 	%rd210, %rd1, %rd209;
	ld.global.u8 	%rs73, [%rd210];
	st.u8 	[%rd204+3], %rs73;
	add.s32 	%r199, %r199, 4;
$L__BB0_30:
	setp.eq.s32 	%p42, %r38, 0;
	@%p42 bra 	$L__BB0_34;
	setp.eq.s32 	%p43, %r38, 1;
	cvt.u64.u32 	%rd211, %r199;
	mul.wide.u32 	%rd212, %r199, 4;
	add.s64 	%rd17, %rd33, %rd212;
	ld.s32 	%rd213, [%rd17];
	add.s64 	%rd214, %rd1, %rd213;
	ld.global.u8 	%rs74, [%rd214];
	add.s64 	%rd18, %rd65, %rd211;
	st.u8 	[%rd18], %rs74;
	@%p43 bra 	$L__BB0_34;
	setp.eq.s32 	%p44, %r38, 2;
	ld.s32 	%rd215, [%rd17+4];
	add.s64 	%rd216, %rd1, %rd215;
	ld.global.u8 	%rs75, [%rd216];
	st.u8 	[%rd18+1], %rs75;
	@%p44 bra 	$L__BB0_34;
	ld.s32 	%rd217, [%rd17+8];
	add.s64 	%rd218, %rd1, %rd217;
	ld.global.u8 	%rs76, [%rd218];
	st.u8 	[%rd18+2], %rs76;
$L__BB0_34:
	mov.b32 	%r196, 0;
$L__BB0_35:
	cvt.u64.u32 	%rd219, %r196;
	add.s64 	%rd220, %rd65, %rd219;
	ld.u8 	%rs77, [%rd220];
	add.s64 	%rd221, %rd2, %rd219;
	ld.global.u8 	%rs78, [%rd221];
	setp.ne.s16 	%p45, %rs77, %rs78;
	@%p45 bra 	$L__BB0_38;
	add.s32 	%r196, %r196, 1;
	setp.eq.s32 	%p46, %r196, %r86;
	@%p46 bra 	$L__BB0_37;
	bra.uni 	$L__BB0_35;
$L__BB0_37:
	mov.b16 	%rs79, 1;
	st.global.u8 	[isDone], %rs79;
$L__BB0_38:
	add.s64 	%rd237, %rd237, 1;
	mov.u32 	%r197, %r85;
$L__BB0_39:
	add.s32 	%r45, %r197, -1;
	mul.wide.u32 	%rd222, %r45, 4;
	add.s64 	%rd16, %rd33, %rd222;
	ld.u32 	%r153, [%rd16];
	add.s32 	%r154, %r153, 1;
	st.u32 	[%rd16], %r154;
	setp.lt.s32 	%p47, %r154, %r85;
	@%p47 bra 	$L__BB0_41;
	mov.b32 	%r155, 0;
	st.u32 	[%rd16], %r155;
	setp.gt.s32 	%p48, %r197, 1;
	mov.u32 	%r197, %r45;
	@%p48 bra 	$L__BB0_39;
$L__BB0_41:
	setp.lt.u64 	%p49, %rd237, %rd4;
	ld.global.u8 	%rs85, [isDone];
	setp.eq.s16 	%p50, %rs85, 0;
	and.pred  	%p51, %p49, %p50;
	@%p51 bra 	$L__BB0_21;
	bra.uni 	$L__BB0_67;
$L__BB0_42:
	add.s32 	%r51, %r86, -1;
	and.b32  	%r52, %r86, 15;
	add.s32 	%r53, %r52, -1;
	and.b32  	%r54, %r86, 7;
	and.b32  	%r55, %r86, 2147483632;
	and.b32  	%r56, %r86, 3;
$L__BB0_43:
	setp.lt.u32 	%p22, %r51, 15;
	mov.b32 	%r204, 0;
	@%p22 bra 	$L__BB0_46;
	mov.b32 	%r201, 0;
$L__BB0_45:
	.pragma "nounroll";
	cvt.u64.u32 	%rd68, %r201;
	mul.wide.u32 	%rd69, %r201, 4;
	add.s64 	%rd70, %rd33, %rd69;
	ld.s32 	%rd71, [%rd70];
	add.s64 	%rd72, %rd1, %rd71;
	ld.global.u8 	%rs11, [%rd72];
	add.s64 	%rd73, %rd65, %rd68;
	st.u8 	[%rd73], %rs11;
	ld.s32 	%rd74, [%rd70+4];
	add.s64 	%rd75, %rd1, %rd74;
	ld.global.u8 	%rs12, [%rd75];
	st.u8 	[%rd73+1], %rs12;
	ld.s32 	%rd76, [%rd70+8];
	add.s64 	%rd77, %rd1, %rd76;
	ld.global.u8 	%rs13, [%rd77];
	st.u8 	[%rd73+2], %rs13;
	ld.s32 	%rd78, [%rd70+12];
	add.s64 	%rd79, %rd1, %rd78;
	ld.global.u8 	%rs14, [%rd79];
	st.u8 	[%rd73+3], %rs14;
	ld.s32 	%rd80, [%rd70+16];
	add.s64 	%rd81, %rd1, %rd80;
	ld.global.u8 	%rs15, [%rd81];
	st.u8 	[%rd73+4], %rs15;
	ld.s32 	%rd82, [%rd70+20];
	add.s64 	%rd83, %rd1, %rd82;
	ld.global.u8 	%rs16, [%rd83];
	st.u8 	[%rd73+5], %rs16;
	ld.s32 	%rd84, [%rd70+24];
	add.s64 	%rd85, %rd1, %rd84;
	ld.global.u8 	%rs17, [%rd85];
	st.u8 	[%rd73+6], %rs17;
	ld.s32 	%rd86, [%rd70+28];
	add.s64 	%rd87, %rd1, %rd86;
	ld.global.u8 	%rs18, [%rd87];
	st.u8 	[%rd73+7], %rs18;
	ld.s32 	%rd88, [%rd70+32];
	add.s64 	%rd89, %rd1, %rd88;
	ld.global.u8 	%rs19, [%rd89];
	st.u8 	[%rd73+8], %rs19;
	ld.s32 	%rd90, [%rd70+36];
	add.s64 	%rd91, %rd1, %rd90;
	ld.global.u8 	%rs20, [%rd91];
	st.u8 	[%rd73+9], %rs20;
	ld.s32 	%rd92, [%rd70+40];
	add.s64 	%rd93, %rd1, %rd92;
	ld.global.u8 	%rs21, [%rd93];
	st.u8 	[%rd73+10], %rs21;
	ld.s32 	%rd94, [%rd70+44];
	add.s64 	%rd95, %rd1, %rd94;
	ld.global.u8 	%rs22, [%rd95];
	st.u8 	[%rd73+11], %rs22;
	ld.s32 	%rd96, [%rd70+48];
	add.s64 	%rd97, %rd1, %rd96;
	ld.global.u8 	%rs23, [%rd97];
	st.u8 	[%rd73+12], %rs23;
	ld.s32 	%rd98, [%rd70+52];
	add.s64 	%rd99, %rd1, %rd98;
	ld.global.u8 	%rs24, [%rd99];
	st.u8 	[%rd73+13], %rs24;
	ld.s32 	%rd100, [%rd70+56];
	add.s64 	%rd101, %rd1, %rd100;
	ld.global.u8 	%rs25, [%rd101];
	st.u8 	[%rd73+14], %rs25;
	ld.s32 	%rd102, [%rd70+60];
	add.s64 	%rd103, %rd1, %rd102;
	ld.global.u8 	%rs26, [%rd103];
	st.u8 	[%rd73+15], %rs26;
	add.s32 	%r201, %r201, 16;
	setp.eq.s32 	%p23, %r201, %r55;
	mov.u32 	%r204, %r55;
	@%p23 bra 	$L__BB0_46;
	bra.uni 	$L__BB0_45;
$L__BB0_46:
	setp.eq.s32 	%p24, %r52, 0;
	@%p24 bra 	$L__BB0_56;
	setp.lt.u32 	%p25, %r53, 7;
	@%p25 bra 	$L__BB0_49;
	cvt.u64.u32 	%rd104, %r204;
	mul.wide.u32 	%rd105, %r204, 4;
	add.s64 	%rd106, %rd33, %rd105;
	ld.s32 	%rd107, [%rd106];
	add.s64 	%rd108, %rd1, %rd107;
	ld.global.u8 	%rs27, [%rd108];
	add.s64 	%rd109, %rd65, %rd104;
	st.u8 	[%rd109], %rs27;
	ld.s32 	%rd110, [%rd106+4];
	add.s64 	%rd111, %rd1, %rd110;
	ld.global.u8 	%rs28, [%rd111];
	st.u8 	[%rd109+1], %rs28;
	ld.s32 	%rd112, [%rd106+8];
	add.s64 	%rd113, %rd1, %rd112;
	ld.global.u8 	%rs29, [%rd113];
	st.u8 	[%rd109+2], %rs29;
	ld.s32 	%rd114, [%rd106+12];
	add.s64 	%rd115, %rd1, %rd114;
	ld.global.u8 	%rs30, [%rd115];
	st.u8 	[%rd109+3], %rs30;
	ld.s32 	%rd116, [%rd106+16];
	add.s64 	%rd117, %rd1, %rd116;
	ld.global.u8 	%rs31, [%rd117];
	st.u8 	[%rd109+4], %rs31;
	ld.s32 	%rd118, [%rd106+20];
	add.s64 	%rd119, %rd1, %rd118;
	ld.global.u8 	%rs32, [%rd119];
	st.u8 	[%rd109+5], %rs32;
	ld.s32 	%rd120, [%rd106+24];
	add.s64 	%rd121, %rd1, %rd120;
	ld.global.u8 	%rs33, [%rd121];
	st.u8 	[%rd109+6], %rs33;
	ld.s32 	%rd122, [%rd106+28];
	add.s64 	%rd123, %rd1, %rd122;
	ld.global.u8 	%rs34, [%rd123];
	st.u8 	[%rd109+7], %rs34;
	add.s32 	%r204, %r204, 8;
$L__BB0_49:
	setp.eq.s32 	%p26, %r54, 0;
	@%p26 bra 	$L__BB0_56;
	add.s32 	%r147, %r54, -1;
	setp.lt.u32 	%p27, %r147, 3;
	@%p27 bra 	$L__BB0_52;
	cvt.u64.u32 	%rd124, %r204;
	mul.wide.u32 	%rd125, %r204, 4;
	add.s64 	%rd126, %rd33, %rd125;
	ld.s32 	%rd127, [%rd126];
	add.s64 	%rd128, %rd1, %rd127;
	ld.global.u8 	%rs35, [%rd128];
	add.s64 	%rd129, %rd65, %rd124;
	st.u8 	[%rd129], %rs35;
	ld.s32 	%rd130, [%rd126+4];
	add.s64 	%rd131, %rd1, %rd130;
	ld.global.u8 	%rs36, [%rd131];
	st.u8 	[%rd129+1], %rs36;
	ld.s32 	%rd132, [%rd126+8];
	add.s64 	%rd133, %rd1, %rd132;
	ld.global.u8 	%rs37, [%rd133];
	st.u8 	[%rd129+2], %rs37;
	ld.s32 	%rd134, [%rd126+12];
	add.s64 	%rd135, %rd1, %rd134;
	ld.global.u8 	%rs38, [%rd135];
	st.u8 	[%rd129+3], %rs38;
	add.s32 	%r204, %r204, 4;
$L__BB0_52:
	setp.eq.s32 	%p28, %r56, 0;
	@%p28 bra 	$L__BB0_56;
	setp.eq.s32 	%p29, %r56, 1;
	cvt.u64.u32 	%rd136, %r204;
	mul.wide.u32 	%rd137, %r204, 4;
	add.s64 	%rd21, %rd33, %rd137;
	ld.s32 	%rd138, [%rd21];
	add.s64 	%rd139, %rd1, %rd138;
	ld.global.u8 	%rs39, [%rd139];
	add.s64 	%rd22, %rd65, %rd136;
	st.u8 	[%rd22], %rs39;
	@%p29 bra 	$L__BB0_56;
	setp.eq.s32 	%p30, %r56, 2;
	ld.s32 	%rd140, [%rd21+4];
	add.s64 	%rd141, %rd1, %rd140;
	ld.global.u8 	%rs40, [%rd141];
	st.u8 	[%rd22+1], %rs40;
	@%p30 bra 	$L__BB0_56;
	ld.s32 	%rd142, [%rd21+8];
	add.s64 	%rd143, %rd1, %rd142;
	ld.global.u8 	%rs41, [%rd143];
	st.u8 	[%rd22+2], %rs41;
$L__BB0_56:
	mov.b32 	%r202, 0;
	bra.uni 	$L__BB0_58;
$L__BB0_57:
	add.s32 	%r202, %r202, 1;
	setp.eq.s32 	%p32, %r202, %r86;
	@%p32 bra 	$L__BB0_61;
$L__BB0_58:
	cvt.u64.u32 	%rd144, %r202;
	add.s64 	%rd145, %rd65, %rd144;
	ld.u8 	%rs42, [%rd145];
	add.s64 	%rd146, %rd2, %rd144;
	ld.global.u8 	%rs43, [%rd146];
	setp.eq.s16 	%p31, %rs42, %rs43;
	@%p31 bra 	$L__BB0_57;
	ld.global.u8 	%rs85, [isDone];
$L__BB0_60:
	add.s64 	%rd237, %rd237, 1;
	setp.lt.u64 	%p33, %rd237, %rd4;
	and.b16  	%rs45, %rs85, 255;
	setp.eq.s16 	%p34, %rs45, 0;
	and.pred  	%p35, %p33, %p34;
	@%p35 bra 	$L__BB0_43;
	bra.uni 	$L__BB0_67;
$L__BB0_61:
	mov.b16 	%rs85, 1;
	st.global.u8 	[isDone], %rs85;
	bra.uni 	$L__BB0_60;
$L__BB0_62:
	setp.lt.s32 	%p18, %r85, 1;
	@%p18 bra 	$L__BB0_80;
	mov.u32 	%r206, %r85;
$L__BB0_64:
	add.s32 	%r67, %r206, -1;
	mul.wide.u32 	%rd67, %r67, 4;
	add.s64 	%rd23, %rd33, %rd67;
	ld.u32 	%r142, [%rd23];
	add.s32 	%r143, %r142, 1;
	st.u32 	[%rd23], %r143;
	setp.lt.s32 	%p19, %r143, %r85;
	@%p19 bra 	$L__BB0_66;
	mov.b32 	%r144, 0;
	st.u32 	[%rd23], %r144;
	setp.gt.u32 	%p20, %r206, 1;
	mov.u32 	%r206, %r67;
	@%p20 bra 	$L__BB0_64;
$L__BB0_66:
	mov.b16 	%rs85, 1;
	st.global.u8 	[isDone], %rs85;
$L__BB0_67:
	and.b16  	%rs82, %rs85, 255;
	setp.ne.s16 	%p52, %rs82, 0;
	setp.ge.u32 	%p53, %r3, %r2;
	or.pred  	%p54, %p52, %p53;
	@%p54 bra 	$L__BB0_79;
	setp.lt.s32 	%p55, %r86, 1;
	mad.lo.s32 	%r212, %r1, 36864, %r3;
	@%p55 bra 	$L__BB0_78;
	add.s32 	%r156, %r86, -1;
	and.b32  	%r69, %r86, 3;
	setp.lt.u32 	%p56, %r156, 3;
	mov.u32 	%r213, %r86;
	@%p56 bra 	$L__BB0_73;
	add.s32 	%r208, %r86, -2;
	and.b32  	%r157, %r86, 2147483644;
	neg.s32 	%r207, %r157;
$L__BB0_71:
	.pragma "nounroll";
	add.s32 	%r158, %r208, 1;
	div.s32 	%r159, %r212, %r85;
	mul.lo.s32 	%r160, %r159, %r85;
	sub.s32 	%r161, %r212, %r160;
	mul.wide.u32 	%rd223, %r158, 4;
	add.s64 	%rd224, %rd33, %rd223;
	st.u32 	[%rd224], %r161;
	add.s32 	%r162, %r208, -2;
	div.s32 	%r163, %r159, %r85;
	mul.lo.s32 	%r164, %r163, %r85;
	sub.s32 	%r165, %r159, %r164;
	mul.wide.u32 	%rd225, %r208, 4;
	add.s64 	%rd226, %rd33, %rd225;
	st.u32 	[%rd226], %r165;
	add.s32 	%r166, %r208, -1;
	div.s32 	%r167, %r163, %r85;
	mul.lo.s32 	%r168, %r167, %r85;
	sub.s32 	%r169, %r163, %r168;
	mul.wide.u32 	%rd227, %r166, 4;
	add.s64 	%rd228, %rd33, %rd227;
	st.u32 	[%rd228], %r169;
	div.s32 	%r212, %r167, %r85;
	mul.lo.s32 	%r170, %r212, %r85;
	sub.s32 	%r171, %r167, %r170;
	mul.wide.u32 	%rd229, %r162, 4;
	add.s64 	%rd230, %rd33, %rd229;
	st.u32 	[%rd230], %r171;
	add.s32 	%r208, %r208, -4;
	add.s32 	%r207, %r207, 4;
	setp.ne.s32 	%p57, %r207, 0;
	@%p57 bra 	$L__BB0_71;
	add.s32 	%r213, %r208, 2;
$L__BB0_73:
	setp.eq.s32 	%p58, %r69, 0;
	@%p58 bra 	$L__BB0_78;
	setp.eq.s32 	%p59, %r69, 1;
	@%p59 bra 	$L__BB0_76;
	add.s32 	%r172, %r213, -1;
	div.s32 	%r173, %r212, %r85;
	mul.lo.s32 	%r174, %r173, %r85;
	sub.s32 	%r175, %r212, %r174;
	mul.wide.u32 	%rd231, %r172, 4;
	add.s64 	%rd232, %rd33, %rd231;
	st.u32 	[%rd232], %r175;
	add.s32 	%r213, %r213, -2;
	div.s32 	%r212, %r173, %r85;
	mul.lo.s32 	%r176, %r212, %r85;
	sub.s32 	%r177, %r173, %r176;
	mul.wide.u32 	%rd233, %r213, 4;
	add.s64 	%rd234, %rd33, %rd233;
	st.u32 	[%rd234], %r177;
$L__BB0_76:
	and.b32  	%r178, %r86, 1;
	setp.eq.b32 	%p60, %r178, 1;
	not.pred 	%p61, %p60;
	@%p61 bra 	$L__BB0_78;
	add.s32 	%r179, %r213, -1;
	rem.s32 	%r180, %r212, %r85;
	mul.wide.u32 	%rd235, %r179, 4;
	add.s64 	%rd236, %rd33, %rd235;
	st.u32 	[%rd236], %r180;
$L__BB0_78:
	mov.b16 	%rs83, 1;
	st.global.u8 	[isDone], %rs83;
$L__BB0_79:
	ret;
$L__BB0_80:
	mov.b16 	%rs85, 1;
	st.global.u8 	[isDone], %rs85;
	bra.uni 	$L__BB0_67;

}


// ===== COMPILED SASS (sm_100) =====

	.target	sm_100

	.elftype	@"ET_EXEC"


//--------------------- .note.nv.tkinfo           --------------------------
	.section	.note.nv.tkinfo,"",@"SHT_NOTE"
	.sectionflags	@"SHF_NOTE_NV_TKINFO"
	.tkinfo
        /*0018*/ 	.word	0x00000002
        /*0030*/ 	.string	""
        /*0030*/ 	.string	"ptxas"
        /*0030*/ 	.string	"Cuda compilation tools, release 13.0, V13.0.88"
        /*0030*/ 	.string	"Build cuda_13.0.r13.0/compiler.36424714_0"
        /*0030*/ 	.string	"-arch sm_100 -m 64 "



//--------------------- .note.nv.cuinfo           --------------------------
	.section	.note.nv.cuinfo,"",@"SHT_NOTE"
	.sectionflags	@"SHF_NOTE_NV_CUINFO"
        /*0018*/ 	.short	0x0002
        /*001a*/ 	.short	0x0064
        /*001c*/ 	.short	0x0082
	.zero		2


//--------------------- .nv.info                  --------------------------
	.section	.nv.info,"",@"SHT_CUDA_INFO"
	.align	4


	//----- nvinfo : EIATTR_REGCOUNT
	.align		4
        /*0000*/ 	.byte	0x04, 0x2f
        /*0002*/ 	.short	(.L_2 - .L_1)
	.align		4
.L_1:
        /*0004*/ 	.word	index@(_Z12crack_kernelyPciiS_)
        /*0008*/ 	.word	0x00000020


	//----- nvinfo : EIATTR_FRAME_SIZE
	.align		4
.L_2:
        /*000c*/ 	.byte	0x04, 0x11
        /*000e*/ 	.short	(.L_4 - .L_3)
	.align		4
.L_3:
        /*0010*/ 	.word	index@(_Z12crack_kernelyPciiS_)
        /*0014*/ 	.word	0x00000000


	//----- nvinfo : EIATTR_MIN_STACK_SIZE
	.align		4
.L_4:
        /*0018*/ 	.byte	0x04, 0x12
        /*001a*/ 	.short	(.L_6 - .L_5)
	.align		4
.L_5:
        /*001c*/ 	.word	index@(_Z12crack_kernelyPciiS_)
        /*0020*/ 	.word	0x00000000
.L_6:


//--------------------- .nv.compat                --------------------------
	.section	.nv.compat,"",@"SHT_CUDA_COMPAT_INFO"
	.align	4
        /*0000*/ 	.byte	0x02, 0x09, 0x00, 0x00, 0x02, 0x02, 0x01, 0x00, 0x02, 0x05, 0x05, 0x00, 0x03, 0x07, 0x01, 0x01
        /*0010*/ 	.byte	0x02, 0x03, 0x00, 0x00, 0x02, 0x06, 0x01, 0x00, 0x04, 0x0b, 0x08, 0x00, 0x09, 0x00, 0x00, 0x00
        /*0020*/ 	.byte	0x00, 0x00, 0x00, 0x00


//--------------------- .nv.info._Z12crack_kernelyPciiS_ --------------------------
	.section	.nv.info._Z12crack_kernelyPciiS_,"",@"SHT_CUDA_INFO"
	.sectionflags	@""
	.align	4


	//----- nvinfo : EIATTR_CUDA_API_VERSION
	.align		4
        /*0000*/ 	.byte	0x04, 0x37
        /*0002*/ 	.short	(.L_8 - .L_7)
.L_7:
        /*0004*/ 	.word	0x00000082


	//----- nvinfo : EIATTR_KPARAM_INFO
	.align		4
.L_8:
        /*0008*/ 	.byte	0x04, 0x17
        /*000a*/ 	.short	(.L_10 - .L_9)
.L_9:
        /*000c*/ 	.word	0x00000000
        /*0010*/ 	.short	0x0004
        /*0012*/ 	.short	0x0018
        /*0014*/ 	.byte	0x00, 0xf5, 0x21, 0x00


	//----- nvinfo : EIATTR_KPARAM_INFO
	.align		4
.L_10:
        /*0018*/ 	.byte	0x04, 0x17
        /*001a*/ 	.short	(.L_12 - .L_11)
.L_11:
        /*001c*/ 	.word	0x00000000
        /*0020*/ 	.short	0x0003
        /*0022*/ 	.short	0x0014
        /*0024*/ 	.byte	0x00, 0xf0, 0x11, 0x00


	//----- nvinfo : EIATTR_KPARAM_INFO
	.align		4
.L_12:
        /*0028*/ 	.byte	0x04, 0x17
        /*002a*/ 	.short	(.L_14 - .L_13)
.L_13:
        /*002c*/ 	.word	0x00000000
        /*0030*/ 	.short	0x0002
        /*0032*/ 	.short	0x0010
        /*0034*/ 	.byte	0x00, 0xf0, 0x11, 0x00


	//----- nvinfo : EIATTR_KPARAM_INFO
	.align		4
.L_14:
        /*0038*/ 	.byte	0x04, 0x17
        /*003a*/ 	.short	(.L_16 - .L_15)
.L_15:
        /*003c*/ 	.word	0x00000000
        /*0040*/ 	.short	0x0001
        /*0042*/ 	.short	0x0008
        /*0044*/ 	.byte	0x00, 0xf5, 0x21, 0x00


	//----- nvinfo : EIATTR_KPARAM_INFO
	.align		4
.L_16:
        /*0048*/ 	.byte	0x04, 0x17
        /*004a*/ 	.short	(.L_18 - .L_17)
.L_17:
        /*004c*/ 	.word	0x00000000
        /*0050*/ 	.short	0x0000
        /*0052*/ 	.short	0x0000
        /*0054*/ 	.byte	0x00, 0xf0, 0x21, 0x00


	//----- nvinfo : EIATTR_SPARSE_MMA_MASK
	.align		4
.L_18:
        /*0058*/ 	.byte	0x03, 0x50
        /*005a*/ 	.short	0x0000


	//----- nvinfo : EIATTR_MAXREG_COUNT
	.align		4
        /*005c*/ 	.byte	0x03, 0x1b
        /*005e*/ 	.short	0x00ff


	//----- nvinfo : EIATTR_EXTERNS
	.align		4
        /*0060*/ 	.byte	0x04, 0x0f
        /*0062*/ 	.short	(.L_20 - .L_19)


	//   ....[0]....
	.align		4
.L_19:
        /*0064*/ 	.word	index@(malloc)


	//----- nvinfo : EIATTR_MERCURY_ISA_VERSION
	.align		4
.L_20:
        /*0068*/ 	.byte	0x03, 0x5f
        /*006a*/ 	.short	0x0101


	//----- nvinfo : EIATTR_VRC_CTA_INIT_COUNT
	.align		4
        /*006c*/ 	.byte	0x02, 0x4a
	.zero		1
	.zero		1


	//----- nvinfo : EIATTR_SYSCALL_OFFSETS
	.align		4
        /*0070*/ 	.byte	0x04, 0x46
        /*0072*/ 	.short	(.L_22 - .L_21)


	//   ....[0]....
.L_21:
        /*0074*/ 	.word	0x000001e0


	//   ....[1]....
        /*0078*/ 	.word	0x00000290


	//   ....[2]....
        /*007c*/ 	.word	0x00001c60


	//----- nvinfo : EIATTR_EXIT_INSTR_OFFSETS
	.align		4
.L_22:
        /*0080*/ 	.byte	0x04, 0x1c
        /*0082*/ 	.short	(.L_24 - .L_23)


	//   ....[0]....
.L_23:
        /*0084*/ 	.word	0x000045c0


	//   ....[1]....
        /*0088*/ 	.word	0x00005350


	//----- nvinfo : EIATTR_CRS_STACK_SIZE
	.align		4
.L_24:
        /*008c*/ 	.byte	0x04, 0x1e
        /*008e*/ 	.short	(.L_26 - .L_25)
.L_25:
        /*0090*/ 	.word	0x00000000


	//----- nvinfo : EIATTR_CBANK_PARAM_SIZE
	.align		4
.L_26:
        /*0094*/ 	.byte	0x03, 0x19
        /*0096*/ 	.short	0x0020


	//----- nvinfo : EIATTR_PARAM_CBANK
	.align		4
        /*0098*/ 	.byte	0x04, 0x0a
        /*009a*/ 	.short	(.L_28 - .L_27)
	.align		4
.L_27:
        /*009c*/ 	.word	index@(.nv.constant0._Z12crack_kernelyPciiS_)
        /*00a0*/ 	.short	0x0380
        /*00a2*/ 	.short	0x0020


	//----- nvinfo : EIATTR_SW_WAR
	.align		4
.L_28:
        /*00a4*/ 	.byte	0x04, 0x36
        /*00a6*/ 	.short	(.L_30 - .L_29)
.L_29:
        /*00a8*/ 	.word	0x00000008
.L_30:


//--------------------- .nv.callgraph             --------------------------
	.section	.nv.callgraph,"",@"SHT_CUDA_CALLGRAPH"
	.align	4
	.sectionentsize	8
	.align		4
        /*0000*/ 	.word	0x00000000
	.align		4
        /*0004*/ 	.word	0xffffffff
	.align		4
        /*0008*/ 	.word	index@(_Z12crack_kernelyPciiS_)
	.align		4
        /*000c*/ 	.word	index@(malloc)
	.align		4
        /*0010*/ 	.word	0x00000000
	.align		4
        /*0014*/ 	.word	0xfffffffe
	.align		4
        /*0018*/ 	.word	0x00000000
	.align		4
        /*001c*/ 	.word	0xfffffffd
	.align		4
        /*0020*/ 	.word	0x00000000
	.align		4
        /*0024*/ 	.word	0xfffffffc


//--------------------- .nv.constant4             --------------------------
	.section	.nv.constant4,"a",@progbits
	.align	8
	.align		8
.nv.constant4:
        /*0000*/ 	.dword	malloc
	.align		8
        /*0008*/ 	.dword	isDone


//--------------------- .text._Z12crack_kernelyPciiS_ --------------------------
	.section	.text._Z12crack_kernelyPciiS_,"ax",@progbits
	.align	128
        .global         _Z12crack_kernelyPciiS_
        .type           _Z12crack_kernelyPciiS_,@function
        .size           _Z12crack_kernelyPciiS_,(.L_x_54 - _Z12crack_kernelyPciiS_)
        .other          _Z12crack_kernelyPciiS_,@"STO_CUDA_ENTRY STV_DEFAULT"
_Z12crack_kernelyPciiS_:
.text._Z12crack_kernelyPciiS_:
[----:B------:R-:W0:Y:S08]  /*0000*/  LDC R1, c[0x0][0x37c] ;  /* 0x0000df00ff017b82 */ /* 0x000e300000000800 */
[----:B------:R-:W1:Y:S01]  /*0010*/  LDC.64 R8, c[0x0][0x380] ;  /* 0x0000e000ff087b82 */ /* 0x000e620000000a00 */
[----:B------:R-:W2:Y:S01]  /*0020*/  S2R R24, SR_TID.X ;  /* 0x0000000000187919 */ /* 0x000ea20000002100 */
[----:B------:R-:W3:Y:S01]  /*0030*/  LDCU UR36, c[0x0][0x394] ;  /* 0x00007280ff2477ac */ /* 0x000ee20008000800 */
[----:B------:R-:W-:Y:S01]  /*0040*/  MOV R16, 0x0 ;  /* 0x0000000000107802 */ /* 0x000fe20000000f00 */
[----:B------:R-:W-:-:S04]  /*0050*/  IMAD.MOV.U32 R23, RZ, RZ, RZ ;  /* 0x000000ffff177224 */ /* 0x000fc800078e00ff */
[----:B------:R-:W4:Y:S01]  /*0060*/  S2UR UR4, SR_CTAID.X ;  /* 0x00000000000479c3 */ /* 0x000f220000002500 */
[----:B---3--:R-:W-:Y:S01]  /*0070*/  UIMAD.WIDE UR36, UR36, 0x4, URZ ;  /* 0x00000004242478a5 */ /* 0x008fe2000f8e02ff */
[----:B-1----:R-:W-:-:S04]  /*0080*/  IMAD.WIDE.U32 R2, R9, -0x71c71c71, RZ ;  /* 0x8e38e38f09027825 */ /* 0x002fc800078e00ff */
[----:B------:R-:W-:Y:S01]  /*0090*/  IMAD.WIDE.U32 R4, P0, R8, -0x1c71c71d, R2 ;  /* 0xe38e38e308047825 */ /* 0x000fe20007800002 */
[----:B----4-:R-:W-:-:S03]  /*00a0*/  USHF.L.U32 UR4, UR4, 0xa, URZ ;  /* 0x0000000a04047899 */ /* 0x010fc600080006ff */
[----:B------:R-:W-:-:S04]  /*00b0*/  IMAD.WIDE.U32 R2, R8, -0x71c71c71, RZ ;  /* 0x8e38e38f08027825 */ /* 0x000fc800078e00ff */
[----:B------:R-:W-:Y:S01]  /*00c0*/  IMAD.X R7, RZ, RZ, RZ, P0 ;  /* 0x000000ffff077224 */ /* 0x000fe200000e06ff */
[----:B------:R-:W-:Y:S01]  /*00d0*/  IADD3 RZ, P0, PT, R3, R4, RZ ;  /* 0x0000000403ff7210 */ /* 0x000fe20007f1e0ff */
[----:B------:R-:W-:Y:S01]  /*00e0*/  IMAD.MOV.U32 R6, RZ, RZ, R5 ;  /* 0x000000ffff067224 */ /* 0x000fe200078e0005 */
[----:B--2---:R-:W-:Y:S01]  /*00f0*/  LOP3.LUT R24, R24, UR4, RZ, 0xfc, !PT ;  /* 0x0000000418187c12 */ /* 0x004fe2000f8efcff */
[----:B------:R-:W-:Y:S02]  /*0100*/  IMAD.U32 R5, RZ, RZ, UR37 ;  /* 0x00000025ff057e24 */ /* 0x000fe4000f8e00ff */
[----:B------:R-:W-:Y:S02]  /*0110*/  IMAD.WIDE.U32.X R2, R9, -0x1c71c71d, R6, P0 ;  /* 0xe38e38e309027825 */ /* 0x000fe400000e0406 */
[----:B------:R1:W2:Y:S02]  /*0120*/  LDC.64 R6, c[0x4][R16] ;  /* 0x0100000010067b82 */ /* 0x0002a40000000a00 */
[----:B------:R-:W-:Y:S01]  /*0130*/  IMAD.U32 R4, RZ, RZ, UR36 ;  /* 0x00000024ff047e24 */ /* 0x000fe2000f8e00ff */
[----:B------:R-:W-:Y:S01]  /*0140*/  SHF.R.U64 R0, R2, 0xf, R3 ;  /* 0x0000000f02007819 */ /* 0x000fe20000001203 */
[----:B------:R-:W-:-:S02]  /*0150*/  IMAD.U32 R2, RZ, RZ, UR36 ;  /* 0x00000024ff027e24 */ /* 0x000fc4000f8e00ff */
[----:B------:R-:W-:Y:S01]  /*0160*/  IMAD.U32 R3, RZ, RZ, UR37 ;  /* 0x00000025ff037e24 */ /* 0x000fe2000f8e00ff */
[----:B------:R-:W-:Y:S01]  /*0170*/  SHF.R.S32.HI R2, RZ, 0x1f, R0 ;  /* 0x0000001fff027819 */ /* 0x000fe20000011400 */
[----:B------:R-:W-:Y:S02]  /*0180*/  IMAD R25, R24, R0, RZ ;  /* 0x0000000018197224 */ /* 0x000fe400078e02ff */
[----:B------:R-:W-:Y:S02]  /*0190*/  IMAD.MOV.U32 R5, RZ, RZ, R3 ;  /* 0x000000ffff057224 */ /* 0x000fe400078e0003 */
[--C-:B------:R-:W-:Y:S01]  /*01a0*/  IMAD.MOV.U32 R26, RZ, RZ, R25.reuse ;  /* 0x000000ffff1a7224 */ /* 0x100fe200078e0019 */
[----:B------:R-:W-:-:S04]  /*01b0*/  IADD3 R22, P0, P1, R0, -0x1, R25 ;  /* 0xffffffff00167810 */ /* 0x000fc8000791e019 */
[----:B01----:R-:W-:-:S09]  /*01c0*/  IADD3.X R2, PT, PT, R2, -0x1, RZ, P0, P1 ;  /* 0xffffffff02027810 */ /* 0x003fd200007e24ff */
[----:B------:R-:W-:-:S07]  /*01d0*/  LEPC R20, `(.L_x_0) ;  /* 0x000000001014794e */ /* 0x000fce0000000000 */
[----:B--2---:R-:W-:Y:S05]  /*01e0*/  CALL.ABS.NOINC R6 ;  /* 0x0000000006007343 */ /* 0x004fea0003c00000 */
.L_x_0:
[----:B------:R-:W-:Y:S01]  /*01f0*/  IMAD.U32 R8, RZ, RZ, UR36 ;  /* 0x00000024ff087e24 */ /* 0x000fe2000f8e00ff */
[----:B------:R0:W1:Y:S01]  /*0200*/  LDC.64 R6, c[0x4][R16] ;  /* 0x0100000010067b82 */ /* 0x0000620000000a00 */
[----:B------:R-:W-:Y:S02]  /*0210*/  IMAD.U32 R11, RZ, RZ, UR37 ;  /* 0x00000025ff0b7e24 */ /* 0x000fe4000f8e00ff */
[----:B------:R-:W-:Y:S02]  /*0220*/  IMAD.MOV.U32 R17, RZ, RZ, R5 ;  /* 0x000000ffff117224 */ /* 0x000fe400078e0005 */
[----:B------:R-:W-:Y:S02]  /*0230*/  IMAD.U32 R9, RZ, RZ, UR37 ;  /* 0x00000025ff097e24 */ /* 0x000fe4000f8e00ff */
[----:B------:R-:W-:Y:S02]  /*0240*/  IMAD.U32 R10, RZ, RZ, UR36 ;  /* 0x00000024ff0a7e24 */ /* 0x000fe4000f8e00ff */
[----:B0-----:R-:W-:-:S02]  /*0250*/  IMAD.MOV.U32 R16, RZ, RZ, R4 ;  /* 0x000000ffff107224 */ /* 0x001fc400078e0004 */
[----:B------:R-:W-:Y:S02]  /*0260*/  IMAD.MOV.U32 R4, RZ, RZ, R8 ;  /* 0x000000ffff047224 */ /* 0x000fe400078e0008 */
[----:B------:R-:W-:-:S07]  /*0270*/  IMAD.MOV.U32 R5, RZ, RZ, R11 ;  /* 0x000000ffff057224 */ /* 0x000fce00078e000b */
[----:B------:R-:W-:-:S07]  /*0280*/  LEPC R20, `(.L_x_1) ;  /* 0x000000001014794e */ /* 0x000fce0000000000 */
[----:B-1----:R-:W-:Y:S05]  /*0290*/  CALL.ABS.NOINC R6 ;  /* 0x0000000006007343 */ /* 0x002fea0003c00000 */
.L_x_1:
[----:B------:R-:W0:Y:S08]  /*02a0*/  LDC R3, c[0x0][0x394] ;  /* 0x0000e500ff037b82 */ /* 0x000e300000000800 */
[----:B------:R-:W1:Y:S01]  /*02b0*/  LDC.64 R18, c[0x0][0x358] ;  /* 0x0000d600ff127b82 */ /* 0x000e620000000a00 */
[----:B0-----:R-:W-:-:S13]  /*02c0*/  ISETP.GE.AND P0, PT, R3, 0x1, PT ;  /* 0x000000010300780c */ /* 0x001fda0003f06270 */
[----:B-1----:R-:W-:Y:S05]  /*02d0*/  @!P0 BRA `(.L_x_2) ;  /* 0x0000001800488947 */ /* 0x002fea0003800000 */
[----:B------:R-:W0:Y:S01]  /*02e0*/  LDCU UR4, c[0x0][0x394] ;  /* 0x00007280ff0477ac */ /* 0x000e220008000800 */
[C---:B------:R-:W-:Y:S01]  /*02f0*/  VIADD R12, R3.reuse, 0xffffffff ;  /* 0xffffffff030c7836 */ /* 0x040fe20000000000 */
[----:B------:R-:W-:-:S04]  /*0300*/  LOP3.LUT R10, R3, 0x3, RZ, 0xc0, !PT ;  /* 0x00000003030a7812 */ /* 0x000fc800078ec0ff */
[----:B------:R-:W-:Y:S02]  /*0310*/  ISETP.GE.U32.AND P1, PT, R12, 0x3, PT ;  /* 0x000000030c00780c */ /* 0x000fe40003f26070 */
[----:B------:R-:W-:Y:S01]  /*0320*/  ISETP.NE.AND P0, PT, R10, RZ, PT ;  /* 0x000000ff0a00720c */ /* 0x000fe20003f05270 */
[----:B0-----:R-:W-:-:S10]  /*0330*/  IMAD.U32 R11, RZ, RZ, UR4 ;  /* 0x00000004ff0b7e24 */ /* 0x001fd4000f8e00ff */
[----:B------:R-:W-:Y:S05]  /*0340*/  @!P1 BRA `(.L_x_3) ;  /* 0x0000000400a89947 */ /* 0x000fea0003800000 */
[----:B------:R-:W0:Y:S01]  /*0350*/  LDC R0, c[0x0][0x390] ;  /* 0x0000e400ff007b82 */ /* 0x000e220000000800 */
[----:B------:R-:W-:Y:S01]  /*0360*/  BSSY.RECONVERGENT B0, `(.L_x_3) ;  /* 0x0000068000007945 */ /* 0x000fe20003800200 */
[----:B------:R-:W-:Y:S01]  /*0370*/  IMAD.U32 R11, RZ, RZ, UR4 ;  /* 0x00000004ff0b7e24 */ /* 0x000fe2000f8e00ff */
[----:B0-----:R-:W-:-:S04]  /*0380*/  IABS R13, R0 ;  /* 0x00000000000d7213 */ /* 0x001fc80000000000 */
[----:B------:R-:W0:Y:S08]  /*0390*/  I2F.RP R8, R13 ;  /* 0x0000000d00087306 */ /* 0x000e300000209400 */
[----:B0-----:R-:W0:Y:S02]  /*03a0*/  MUFU.RCP R8, R8 ;  /* 0x0000000800087308 */ /* 0x001e240000001000 */
[----:B0-----:R-:W-:-:S06]  /*03b0*/  VIADD R6, R8, 0xffffffe ;  /* 0x0ffffffe08067836 */ /* 0x001fcc0000000000 */
[----:B------:R0:W1:Y:S02]  /*03c0*/  F2I.FTZ.U32.TRUNC.NTZ R7, R6 ;  /* 0x0000000600077305 */ /* 0x000064000021f000 */
[----:B0-----:R-:W-:Y:S02]  /*03d0*/  IMAD.MOV.U32 R6, RZ, RZ, RZ ;  /* 0x000000ffff067224 */ /* 0x001fe400078e00ff */
[----:B-1----:R-:W-:-:S04]  /*03e0*/  IMAD.MOV R0, RZ, RZ, -R7 ;  /* 0x000000ffff007224 */ /* 0x002fc800078e0a07 */
[----:B------:R-:W-:Y:S01]  /*03f0*/  IMAD R21, R0, R13, RZ ;  /* 0x0000000d00157224 */ /* 0x000fe200078e02ff */
[----:B------:R-:W-:Y:S01]  /*0400*/  LOP3.LUT R0, R3, 0x7ffffffc, RZ, 0xc0, !PT ;  /* 0x7ffffffc03007812 */ /* 0x000fe200078ec0ff */
[----:B------:R-:W-:Y:S02]  /*0410*/  IMAD.MOV.U32 R3, RZ, RZ, RZ ;  /* 0x000000ffff037224 */ /* 0x000fe400078e00ff */
[----:B------:R-:W-:-:S07]  /*0420*/  IMAD.HI.U32 R21, R7, R21, R6 ;  /* 0x0000001507157227 */ /* 0x000fce00078e0006 */
.L_x_4:
[----:B0-----:R-:W0:Y:S01]  /*0430*/  LDC R15, c[0x0][0x390] ;  /* 0x0000e400ff0f7b82 */ /* 0x001e220000000800 */
[----:B------:R-:W-:Y:S01]  /*0440*/  IABS R6, R26 ;  /* 0x0000001a00067213 */ /* 0x000fe20000000000 */
[----:B------:R-:W-:Y:S01]  /*0450*/  VIADD R9, R11, 0xffffffff ;  /* 0xffffffff0b097836 */ /* 0x000fe20000000000 */
[----:B------:R-:W-:Y:S01]  /*0460*/  R2UR UR4, R18 ;  /* 0x00000000120472ca */ /* 0x000fe200000e0000 */
[----:B------:R-:W-:Y:S01]  /*0470*/  VIADD R3, R3, 0x4 ;  /* 0x0000000403037836 */ /* 0x000fe20000000000 */
[----:B------:R-:W-:Y:S01]  /*0480*/  R2UR UR5, R19 ;  /* 0x00000000130572ca */ /* 0x000fe200000e0000 */
[----:B------:R-:W-:-:S04]  /*0490*/  IMAD.HI.U32 R21, R21, R6, RZ ;  /* 0x0000000615157227 */ /* 0x000fc800078e00ff */
[----:B------:R-:W-:Y:S01]  /*04a0*/  IMAD.MOV R7, RZ, RZ, -R21 ;  /* 0x000000ffff077224 */ /* 0x000fe200078e0a15 */
[-C--:B0-----:R-:W-:Y:S02]  /*04b0*/  IABS R14, R15.reuse ;  /* 0x0000000f000e7213 */ /* 0x081fe40000000000 */
[----:B------:R-:W-:Y:S02]  /*04c0*/  LOP3.LUT R20, RZ, R15, RZ, 0x33, !PT ;  /* 0x0000000fff147212 */ /* 0x000fe400078e33ff */
[----:B------:R-:W0:Y:S01]  /*04d0*/  I2F.RP R8, R14 ;  /* 0x0000000e00087306 */ /* 0x000e220000209400 */
[----:B------:R-:W-:-:S05]  /*04e0*/  IMAD R6, R14, R7, R6 ;  /* 0x000000070e067224 */ /* 0x000fca00078e0206 */
[----:B------:R-:W-:Y:S02]  /*04f0*/  ISETP.GT.U32.AND P2, PT, R13, R6, PT ;  /* 0x000000060d00720c */ /* 0x000fe40003f44070 */
[----:B0-----:R-:W0:Y:S11]  /*0500*/  MUFU.RCP R8, R8 ;  /* 0x0000000800087308 */ /* 0x001e360000001000 */
[----:B------:R-:W-:-:S02]  /*0510*/  @!P2 IMAD.IADD R6, R6, 0x1, -R14 ;  /* 0x000000010606a824 */ /* 0x000fc400078e0a0e */
[----:B------:R-:W-:-:S03]  /*0520*/  @!P2 VIADD R21, R21, 0x1 ;  /* 0x000000011515a836 */ /* 0x000fc60000000000 */
[----:B------:R-:W-:Y:S01]  /*0530*/  ISETP.GE.U32.AND P1, PT, R6, R13, PT ;  /* 0x0000000d0600720c */ /* 0x000fe20003f26070 */
[----:B------:R-:W-:Y:S01]  /*0540*/  IMAD.MOV.U32 R13, RZ, RZ, R14 ;  /* 0x000000ffff0d7224 */ /* 0x000fe200078e000e */
[----:B------:R-:W-:-:S04]  /*0550*/  LOP3.LUT R6, R26, R15, RZ, 0x3c, !PT ;  /* 0x0000000f1a067212 */ /* 0x000fc800078e3cff */
[----:B------:R-:W-:Y:S01]  /*0560*/  ISETP.GE.AND P3, PT, R6, RZ, PT ;  /* 0x000000ff0600720c */ /* 0x000fe20003f66270 */
[----:B0-----:R-:W-:Y:S02]  /*0570*/  VIADD R6, R8, 0xffffffe ;  /* 0x0ffffffe08067836 */ /* 0x001fe40000000000 */
[----:B------:R-:W-:Y:S02]  /*0580*/  IMAD.WIDE.U32 R8, R9, 0x4, R16 ;  /* 0x0000000409087825 */ /* 0x000fe400078e0010 */
[----:B------:R0:W1:Y:S02]  /*0590*/  F2I.FTZ.U32.TRUNC.NTZ R7, R6 ;  /* 0x0000000600077305 */ /* 0x000064000021f000 */
[----:B------:R-:W-:Y:S01]  /*05a0*/  @P1 VIADD R21, R21, 0x1 ;  /* 0x0000000115151836 */ /* 0x000fe20000000000 */
[----:B------:R-:W-:-:S05]  /*05b0*/  ISETP.NE.AND P1, PT, R15, RZ, PT ;  /* 0x000000ff0f00720c */ /* 0x000fca0003f25270 */
[----:B------:R-:W-:Y:S02]  /*05c0*/  @!P3 IMAD.MOV R21, RZ, RZ, -R21 ;  /* 0x000000ffff15b224 */ /* 0x000fe400078e0a15 */
[----:B0-----:R-:W-:-:S03]  /*05d0*/  IMAD.MOV.U32 R6, RZ, RZ, RZ ;  /* 0x000000ffff067224 */ /* 0x001fc600078e00ff */
[----:B------:R-:W-:Y:S01]  /*05e0*/  SEL R28, R20, R21, !P1 ;  /* 0x00000015141c7207 */ /* 0x000fe20004800000 */
[----:B-1----:R-:W-:-:S04]  /*05f0*/  IMAD.MOV R21, RZ, RZ, -R7 ;  /* 0x000000ffff157224 */ /* 0x002fc800078e0a07 */
[----:B------:R-:W-:Y:S02]  /*0600*/  IMAD.MOV R27, RZ, RZ, -R28 ;  /* 0x000000ffff1b7224 */ /* 0x000fe400078e0a1c */
[----:B------:R-:W-:Y:S02]  /*0610*/  IMAD R21, R21, R14, RZ ;  /* 0x0000000e15157224 */ /* 0x000fe400078e02ff */
[----:B------:R-:W-:Y:S01]  /*0620*/  IMAD R27, R15, R27, R26 ;  /* 0x0000001b0f1b7224 */ /* 0x000fe200078e021a */
[----:B------:R-:W-:Y:S01]  /*0630*/  IABS R26, R28 ;  /* 0x0000001c001a7213 */ /* 0x000fe20000000000 */
[----:B------:R-:W-:-:S03]  /*0640*/  IMAD.HI.U32 R21, R7, R21, R6 ;  /* 0x0000001507157227 */ /* 0x000fc600078e0006 */
[----:B------:R0:W-:Y:S03]  /*0650*/  ST.E desc[UR4][R8.64], R27 ;  /* 0x0000001b08007985 */ /* 0x0001e6000c101904 */
[----:B------:R-:W-:-:S04]  /*0660*/  IMAD.HI.U32 R6, R21, R26, RZ ;  /* 0x0000001a15067227 */ /* 0x000fc800078e00ff */
[----:B------:R-:W-:-:S04]  /*0670*/  IMAD.MOV R7, RZ, RZ, -R6 ;  /* 0x000000ffff077224 */ /* 0x000fc800078e0a06 */
[----:B------:R-:W-:Y:S01]  /*0680*/  IMAD R26, R14, R7, R26 ;  /* 0x000000070e1a7224 */ /* 0x000fe200078e021a */
[----:B------:R-:W-:-:S04]  /*0690*/  LOP3.LUT R7, R28, R15, RZ, 0x3c, !PT ;  /* 0x0000000f1c077212 */ /* 0x000fc800078e3cff */
[----:B------:R-:W-:Y:S02]  /*06a0*/  ISETP.GT.U32.AND P3, PT, R13, R26, PT ;  /* 0x0000001a0d00720c */ /* 0x000fe40003f64070 */
[----:B------:R-:W-:Y:S01]  /*06b0*/  ISETP.GE.AND P4, PT, R7, RZ, PT ;  /* 0x000000ff0700720c */ /* 0x000fe20003f86270 */
[----:B------:R-:W-:-:S10]  /*06c0*/  VIADD R7, R11, 0xfffffffe ;  /* 0xfffffffe0b077836 */ /* 0x000fd40000000000 */
[----:B------:R-:W-:Y:S02]  /*06d0*/  @!P3 IMAD.IADD R26, R26, 0x1, -R14 ;  /* 0x000000011a1ab824 */ /* 0x000fe400078e0a0e */
[----:B------:R-:W-:-:S03]  /*06e0*/  @!P3 VIADD R6, R6, 0x1 ;  /* 0x000000010606b836 */ /* 0x000fc60000000000 */
[----:B------:R-:W-:-:S13]  /*06f0*/  ISETP.GE.U32.AND P2, PT, R26, R13, PT ;  /* 0x0000000d1a00720c */ /* 0x000fda0003f46070 */
[----:B------:R-:W-:-:S04]  /*0700*/  @P2 VIADD R6, R6, 0x1 ;  /* 0x0000000106062836 */ /* 0x000fc80000000000 */
[----:B------:R-:W-:-:S05]  /*0710*/  @!P4 IMAD.MOV R6, RZ, RZ, -R6 ;  /* 0x000000ffff06c224 */ /* 0x000fca00078e0a06 */
[----:B0-----:R-:W-:-:S04]  /*0720*/  SEL R8, R20, R6, !P1 ;  /* 0x0000000614087207 */ /* 0x001fc80004800000 */
[----:B------:R-:W-:Y:S01]  /*0730*/  IABS R6, R8 ;  /* 0x0000000800067213 */ /* 0x000fe20000000000 */
[----:B------:R-:W-:-:S04]  /*0740*/  IMAD.MOV R9, RZ, RZ, -R8 ;  /* 0x000000ffff097224 */ /* 0x000fc800078e0a08 */
[----:B------:R-:W-:Y:S02]  /*0750*/  IMAD R9, R15, R9, R28 ;  /* 0x000000090f097224 */ /* 0x000fe400078e021c */
[----:B------:R-:W-:Y:S02]  /*0760*/  IMAD.MOV.U32 R28, RZ, RZ, R6 ;  /* 0x000000ffff1c7224 */ /* 0x000fe400078e0006 */
[----:B------:R-:W-:-:S04]  /*0770*/  IMAD.WIDE.U32 R6, R7, 0x4, R16 ;  /* 0x0000000407067825 */ /* 0x000fc800078e0010 */
[----:B------:R-:W-:Y:S01]  /*0780*/  IMAD.HI.U32 R26, R21, R28, RZ ;  /* 0x0000001c151a7227 */ /* 0x000fe200078e00ff */
[----:B------:R0:W-:Y:S03]  /*0790*/  ST.E desc[UR4][R6.64], R9 ;  /* 0x0000000906007985 */ /* 0x0001e6000c101904 */
[----:B------:R-:W-:-:S04]  /*07a0*/  IMAD.MOV R27, RZ, RZ, -R26 ;  /* 0x000000ffff1b7224 */ /* 0x000fc800078e0a1a */
[----:B------:R-:W-:Y:S01]  /*07b0*/  IMAD R28, R14, R27, R28 ;  /* 0x0000001b0e1c7224 */ /* 0x000fe200078e021c */
[----:B------:R-:W-:-:S04]  /*07c0*/  LOP3.LUT R27, R8, R15, RZ, 0x3c, !PT ;  /* 0x0000000f081b7212 */ /* 0x000fc800078e3cff */
[----:B------:R-:W-:Y:S01]  /*07d0*/  ISETP.GT.U32.AND P3, PT, R13, R28, PT ;  /* 0x0000001c0d00720c */ /* 0x000fe20003f64070 */
[----:B0-----:R-:W-:Y:S01]  /*07e0*/  VIADD R7, R11, 0xfffffffd ;  /* 0xfffffffd0b077836 */ /* 0x001fe20000000000 */
[----:B------:R-:W-:Y:S01]  /*07f0*/  ISETP.GE.AND P4, PT, R27, RZ, PT ;  /* 0x000000ff1b00720c */ /* 0x000fe20003f86270 */
[----:B------:R-:W-:Y:S02]  /*0800*/  VIADD R11, R11, 0xfffffffc ;  /* 0xfffffffc0b0b7836 */ /* 0x000fe40000000000 */
[----:B------:R-:W-:-:S08]  /*0810*/  IMAD.WIDE.U32 R6, R7, 0x4, R16 ;  /* 0x0000000407067825 */ /* 0x000fd000078e0010 */
[----:B------:R-:W-:Y:S02]  /*0820*/  @!P3 IMAD.IADD R28, R28, 0x1, -R14 ;  /* 0x000000011c1cb824 */ /* 0x000fe400078e0a0e */
[----:B------:R-:W-:-:S03]  /*0830*/  @!P3 VIADD R26, R26, 0x1 ;  /* 0x000000011a1ab836 */ /* 0x000fc60000000000 */
[----:B------:R-:W-:-:S13]  /*0840*/  ISETP.GE.U32.AND P2, PT, R28, R13, PT ;  /* 0x0000000d1c00720c */ /* 0x000fda0003f46070 */
[----:B------:R-:W-:-:S04]  /*0850*/  @P2 VIADD R26, R26, 0x1 ;  /* 0x000000011a1a2836 */ /* 0x000fc80000000000 */
[----:B------:R-:W-:-:S05]  /*0860*/  @!P4 IMAD.MOV R26, RZ, RZ, -R26 ;  /* 0x000000ffff1ac224 */ /* 0x000fca00078e0a1a */
[----:B------:R-:W-:-:S04]  /*0870*/  SEL R28, R20, R26, !P1 ;  /* 0x0000001a141c7207 */ /* 0x000fc80004800000 */
[----:B------:R-:W-:Y:S01]  /*0880*/  IABS R26, R28 ;  /* 0x0000001c001a7213 */ /* 0x000fe20000000000 */
[----:B------:R-:W-:-:S04]  /*0890*/  IMAD.MOV R9, RZ, RZ, -R28 ;  /* 0x000000ffff097224 */ /* 0x000fc800078e0a1c */
[----:B------:R-:W-:Y:S02]  /*08a0*/  IMAD R9, R15, R9, R8 ;  /* 0x000000090f097224 */ /* 0x000fe400078e0208 */
[----:B------:R-:W-:-:S03]  /*08b0*/  IMAD.HI.U32 R8, R21, R26, RZ ;  /* 0x0000001a15087227 */ /* 0x000fc600078e00ff */
[----:B------:R0:W-:Y:S01]  /*08c0*/  ST.E desc[UR4][R6.64], R9 ;  /* 0x0000000906007985 */ /* 0x0001e2000c101904 */
[----:B------:R-:W-:-:S04]  /*08d0*/  IMAD.MOV R27, RZ, RZ, -R8 ;  /* 0x000000ffff1b7224 */ /* 0x000fc800078e0a08 */
[----:B------:R-:W-:-:S05]  /*08e0*/  IMAD R26, R14, R27, R26 ;  /* 0x0000001b0e1a7224 */ /* 0x000fca00078e021a */
[----:B------:R-:W-:-:S13]  /*08f0*/  ISETP.GT.U32.AND P3, PT, R13, R26, PT ;  /* 0x0000001a0d00720c */ /* 0x000fda0003f64070 */
[----:B------:R-:W-:Y:S01]  /*0900*/  @!P3 IMAD.IADD R26, R26, 0x1, -R14 ;  /* 0x000000011a1ab824 */ /* 0x000fe200078e0a0e */
[----:B------:R-:W-:Y:S01]  /*0910*/  LOP3.LUT R14, R28, R15, RZ, 0x3c, !PT ;  /* 0x0000000f1c0e7212 */ /* 0x000fe200078e3cff */
[----:B------:R-:W-:-:S03]  /*0920*/  @!P3 VIADD R8, R8, 0x1 ;  /* 0x000000010808b836 */ /* 0x000fc60000000000 */
[----:B------:R-:W-:Y:S02]  /*0930*/  ISETP.GE.U32.AND P2, PT, R26, R13, PT ;  /* 0x0000000d1a00720c */ /* 0x000fe40003f46070 */
[----:B------:R-:W-:-:S11]  /*0940*/  ISETP.GE.AND P4, PT, R14, RZ, PT ;  /* 0x000000ff0e00720c */ /* 0x000fd60003f86270 */
[----:B------:R-:W-:-:S04]  /*0950*/  @P2 VIADD R8, R8, 0x1 ;  /* 0x0000000108082836 */ /* 0x000fc80000000000 */
[----:B------:R-:W-:-:S05]  /*0960*/  @!P4 IMAD.MOV R8, RZ, RZ, -R8 ;  /* 0x000000ffff08c224 */ /* 0x000fca00078e0a08 */
[----:B------:R-:W-:Y:S02]  /*0970*/  SEL R26, R20, R8, !P1 ;  /* 0x00000008141a7207 */ /* 0x000fe40004800000 */
[----:B------:R-:W-:-:S03]  /*0980*/  ISETP.NE.AND P1, PT, R3, R0, PT ;  /* 0x000000000300720c */ /* 0x000fc60003f25270 */
[----:B0-----:R-:W-:-:S04]  /*0990*/  IMAD.MOV R6, RZ, RZ, -R26 ;  /* 0x000000ffff067224 */ /* 0x001fc800078e0a1a */
[----:B------:R-:W-:Y:S02]  /*09a0*/  IMAD R15, R15, R6, R28 ;  /* 0x000000060f0f7224 */ /* 0x000fe400078e021c */
[----:B------:R-:W-:-:S05]  /*09b0*/  IMAD.WIDE.U32 R6, R11, 0x4, R16 ;  /* 0x000000040b067825 */ /* 0x000fca00078e0010 */
[----:B------:R0:W-:Y:S01]  /*09c0*/  ST.E desc[UR4][R6.64], R15 ;  /* 0x0000000f06007985 */ /* 0x0001e2000c101904 */
[----:B------:R-:W-:Y:S05]  /*09d0*/  @P1 BRA `(.L_x_4) ;  /* 0xfffffff800941947 */ /* 0x000fea000383ffff */
[----:B------:R-:W-:Y:S05]  /*09e0*/  BSYNC.RECONVERGENT B0 ;  /* 0x0000000000007941 */ /* 0x000fea0003800200 */
.L_x_3:
[----:B------:R-:W-:Y:S05]  /*09f0*/  @!P0 BRA `(.L_x_5) ;  /* 0x00000004005c8947 */ /* 0x000fea0003800000 */
[----:B------:R-:W1:Y:S01]  /*0a00*/  LDCU UR4, c[0x0][0x394] ;  /* 0x00007280ff0477ac */ /* 0x000e620008000800 */
[----:B------:R-:W-:Y:S01]  /*0a10*/  ISETP.NE.AND P0, PT, R10, 0x1, PT ;  /* 0x000000010a00780c */ /* 0x000fe20003f05270 */
[----:B-1----:R-:W-:-:S04]  /*0a20*/  ULOP3.LUT UR4, UR4, 0x1, URZ, 0xc0, !UPT ;  /* 0x0000000104047892 */ /* 0x002fc8000f8ec0ff */
[----:B------:R-:W-:-:S08]  /*0a30*/  UISETP.NE.U32.AND UP0, UPT, UR4, 0x1, UPT ;  /* 0x000000010400788c */ /* 0x000fd0000bf05070 */
[----:B------:R-:W-:Y:S05]  /*0a40*/  @!P0 BRA `(.L_x_6) ;  /* 0x0000000000d48947 */ /* 0x000fea0003800000 */
[----:B------:R-:W1:Y:S01]  /*0a50*/  LDC R3, c[0x0][0x390] ;  /* 0x0000e400ff037b82 */ /* 0x000e620000000800 */
[----:B0-----:R-:W-:Y:S01]  /*0a60*/  IMAD.MOV.U32 R6, RZ, RZ, RZ ;  /* 0x000000ffff067224 */ /* 0x001fe200078e00ff */
[----:B------:R-:W-:Y:S02]  /*0a70*/  IABS R15, R26 ;  /* 0x0000001a000f7213 */ /* 0x000fe40000000000 */
[C---:B------:R-:W-:Y:S02]  /*0a80*/  R2UR UR4, R18.reuse ;  /* 0x00000000120472ca */ /* 0x040fe400000e0000 */
[C---:B------:R-:W-:Y:S02]  /*0a90*/  R2UR UR5, R19.reuse ;  /* 0x00000000130572ca */ /* 0x040fe400000e0000 */
[----:B------:R-:W-:Y:S02]  /*0aa0*/  R2UR UR6, R18 ;  /* 0x00000000120672ca */ /* 0x000fe400000e0000 */
[----:B------:R-:W-:-:S02]  /*0ab0*/  R2UR UR7, R19 ;  /* 0x00000000130772ca */ /* 0x000fc400000e0000 */
[----:B-1----:R-:W-:Y:S02]  /*0ac0*/  IABS R0, R3 ;  /* 0x0000000300007213 */ /* 0x002fe40000000000 */
[----:B------:R-:W-:Y:S02]  /*0ad0*/  ISETP.NE.AND P3, PT, R3, RZ, PT ;  /* 0x000000ff0300720c */ /* 0x000fe40003f65270 */
[----:B------:R-:W0:Y:S08]  /*0ae0*/  I2F.RP R8, R0 ;  /* 0x0000000000087306 */ /* 0x000e300000209400 */
[----:B0-----:R-:W0:Y:S02]  /*0af0*/  MUFU.RCP R8, R8 ;  /* 0x0000000800087308 */ /* 0x001e240000001000 */
[----:B0-----:R-:W-:-:S06]  /*0b00*/  VIADD R9, R8, 0xffffffe ;  /* 0x0ffffffe08097836 */ /* 0x001fcc0000000000 */
[----:B------:R-:W0:Y:S02]  /*0b10*/  F2I.FTZ.U32.TRUNC.NTZ R7, R9 ;  /* 0x0000000900077305 */ /* 0x000e24000021f000 */
[----:B0-----:R-:W-:-:S04]  /*0b20*/  IMAD.MOV R13, RZ, RZ, -R7 ;  /* 0x000000ffff0d7224 */ /* 0x001fc800078e0a07 */
[----:B------:R-:W-:-:S04]  /*0b30*/  IMAD R13, R13, R0, RZ ;  /* 0x000000000d0d7224 */ /* 0x000fc800078e02ff */
[----:B------:R-:W-:-:S04]  /*0b40*/  IMAD.HI.U32 R14, R7, R13, R6 ;  /* 0x0000000d070e7227 */ /* 0x000fc800078e0006 */
[----:B------:R-:W-:-:S04]  /*0b50*/  IMAD.MOV.U32 R7, RZ, RZ, R15 ;  /* 0x000000ffff077224 */ /* 0x000fc800078e000f */
[----:B------:R-:W-:-:S04]  /*0b60*/  IMAD.HI.U32 R6, R14, R7, RZ ;  /* 0x000000070e067227 */ /* 0x000fc800078e00ff */
[----:B------:R-:W-:-:S04]  /*0b70*/  IMAD.MOV R8, RZ, RZ, -R6 ;  /* 0x000000ffff087224 */ /* 0x000fc800078e0a06 */
[----:B------:R-:W-:-:S05]  /*0b80*/  IMAD R7, R0, R8, R7 ;  /* 0x0000000800077224 */ /* 0x000fca00078e0207 */
[----:B------:R-:W-:-:S13]  /*0b90*/  ISETP.GT.U32.AND P1, PT, R0, R7, PT ;  /* 0x000000070000720c */ /* 0x000fda0003f24070 */
[----:B------:R-:W-:Y:S02]  /*0ba0*/  @!P1 IMAD.IADD R7, R7, 0x1, -R0 ;  /* 0x0000000107079824 */ /* 0x000fe400078e0a00 */
[----:B------:R-:W-:-:S03]  /*0bb0*/  @!P1 VIADD R6, R6, 0x1 ;  /* 0x0000000106069836 */ /* 0x000fc60000000000 */
[----:B------:R-:W-:Y:S02]  /*0bc0*/  ISETP.GE.U32.AND P0, PT, R7, R0, PT ;  /* 0x000000000700720c */ /* 0x000fe40003f06070 */
[----:B------:R-:W-:-:S04]  /*0bd0*/  LOP3.LUT R7, R26, R3, RZ, 0x3c, !PT ;  /* 0x000000031a077212 */ /* 0x000fc800078e3cff */
[----:B------:R-:W-:Y:S02]  /*0be0*/  ISETP.GE.AND P2, PT, R7, RZ, PT ;  /* 0x000000ff0700720c */ /* 0x000fe40003f46270 */
[----:B------:R-:W-:-:S05]  /*0bf0*/  LOP3.LUT R7, RZ, R3, RZ, 0x33, !PT ;  /* 0x00000003ff077212 */ /* 0x000fca00078e33ff */
[----:B------:R-:W-:-:S06]  /*0c00*/  @P0 VIADD R6, R6, 0x1 ;  /* 0x0000000106060836 */ /* 0x000fcc0000000000 */
[----:B------:R-:W-:-:S05]  /*0c10*/  @!P2 IMAD.MOV R6, RZ, RZ, -R6 ;  /* 0x000000ffff06a224 */ /* 0x000fca00078e0a06 */
[----:B------:R-:W-:-:S04]  /*0c20*/  SEL R6, R7, R6, !P3 ;  /* 0x0000000607067207 */ /* 0x000fc80005800000 */
[----:B------:R-:W-:-:S05]  /*0c30*/  IABS R9, R6 ;  /* 0x0000000600097213 */ /* 0x000fca0000000000 */
[----:B------:R-:W-:-:S04]  /*0c40*/  IMAD.HI.U32 R8, R14, R9, RZ ;  /* 0x000000090e087227 */ /* 0x000fc800078e00ff */
[----:B------:R-:W-:-:S04]  /*0c50*/  IMAD.MOV R13, RZ, RZ, -R8 ;  /* 0x000000ffff0d7224 */ /* 0x000fc800078e0a08 */
[----:B------:R-:W-:Y:S02]  /*0c60*/  IMAD R9, R0, R13, R9 ;  /* 0x0000000d00097224 */ /* 0x000fe400078e0209 */
[----:B------:R-:W-:-:S03]  /*0c70*/  IMAD.MOV R13, RZ, RZ, -R6 ;  /* 0x000000ffff0d7224 */ /* 0x000fc600078e0a06 */
[----:B------:R-:W-:Y:S01]  /*0c80*/  ISETP.GT.U32.AND P1, PT, R0, R9, PT ;  /* 0x000000090000720c */ /* 0x000fe20003f24070 */
[----:B------:R-:W-:-:S12]  /*0c90*/  IMAD R13, R3, R13, R26 ;  /* 0x0000000d030d7224 */ /* 0x000fd800078e021a */
[----:B------:R-:W-:Y:S02]  /*0ca0*/  @!P1 IMAD.IADD R9, R9, 0x1, -R0 ;  /* 0x0000000109099824 */ /* 0x000fe400078e0a00 */
[----:B------:R-:W-:-:S03]  /*0cb0*/  @!P1 VIADD R8, R8, 0x1 ;  /* 0x0000000108089836 */ /* 0x000fc60000000000 */
[----:B------:R-:W-:Y:S02]  /*0cc0*/  ISETP.GE.U32.AND P0, PT, R9, R0, PT ;  /* 0x000000000900720c */ /* 0x000fe40003f06070 */
[----:B------:R-:W-:-:S04]  /*0cd0*/  LOP3.LUT R0, R6, R3, RZ, 0x3c, !PT ;  /* 0x0000000306007212 */ /* 0x000fc800078e3cff */
[----:B------:R-:W-:-:S07]  /*0ce0*/  ISETP.GE.AND P2, PT, R0, RZ, PT ;  /* 0x000000ff0000720c */ /* 0x000fce0003f46270 */
[----:B------:R-:W-:-:S06]  /*0cf0*/  @P0 VIADD R8, R8, 0x1 ;  /* 0x0000000108080836 */ /* 0x000fcc0000000000 */
[----:B------:R-:W-:-:S05]  /*0d00*/  @!P2 IMAD.MOV R8, RZ, RZ, -R8 ;  /* 0x000000ffff08a224 */ /* 0x000fca00078e0a08 */
[----:B------:R-:W-:Y:S01]  /*0d10*/  SEL R26, R7, R8, !P3 ;  /* 0x00000008071a7207 */ /* 0x000fe20005800000 */
[C---:B------:R-:W-:Y:S02]  /*0d20*/  VIADD R7, R11.reuse, 0xffffffff ;  /* 0xffffffff0b077836 */ /* 0x040fe40000000000 */
[----:B------:R-:W-:Y:S02]  /*0d30*/  VIADD R11, R11, 0xfffffffe ;  /* 0xfffffffe0b0b7836 */ /* 0x000fe40000000000 */
[----:B------:R-:W-:Y:S02]  /*0d40*/  IMAD.MOV R0, RZ, RZ, -R26 ;  /* 0x000000ffff007224 */ /* 0x000fe400078e0a1a */
[----:B------:R-:W-:-:S04]  /*0d50*/  IMAD.WIDE.U32 R8, R11, 0x4, R16 ;  /* 0x000000040b087825 */ /* 0x000fc800078e0010 */
[----:B------:R-:W-:Y:S02]  /*0d60*/  IMAD R3, R3, R0, R6 ;  /* 0x0000000003037224 */ /* 0x000fe400078e0206 */
[----:B------:R-:W-:-:S05]  /*0d70*/  IMAD.WIDE.U32 R6, R7, 0x4, R16 ;  /* 0x0000000407067825 */ /* 0x000fca00078e0010 */
[----:B------:R1:W-:Y:S04]  /*0d80*/  ST.E desc[UR4][R6.64], R13 ;  /* 0x0000000d06007985 */ /* 0x0003e8000c101904 */
[----:B------:R1:W-:Y:S02]  /*0d90*/  ST.E desc[UR6][R8.64], R3 ;  /* 0x0000000308007985 */ /* 0x0003e4000c101906 */
.L_x_6:
[----:B------:R-:W-:Y:S05]  /*0da0*/  BRA.U UP0, `(.L_x_5) ;  /* 0x0000000100707547 */ /* 0x000fea000b800000 */
[----:B-1----:R-:W1:Y:S01]  /*0db0*/  LDC R9, c[0x0][0x390] ;  /* 0x0000e400ff097b82 */ /* 0x002e620000000800 */
[----:B------:R-:W-:Y:S02]  /*0dc0*/  IABS R13, R26 ;  /* 0x0000001a000d7213 */ /* 0x000fe40000000000 */
[----:B------:R-:W-:Y:S02]  /*0dd0*/  ISETP.GE.AND P1, PT, R26, RZ, PT ;  /* 0x000000ff1a00720c */ /* 0x000fe40003f26270 */
[----:B------:R-:W-:Y:S02]  /*0de0*/  R2UR UR4, R18 ;  /* 0x00000000120472ca */ /* 0x000fe400000e0000 */
[----:B------:R-:W-:Y:S02]  /*0df0*/  R2UR UR5, R19 ;  /* 0x00000000130572ca */ /* 0x000fe400000e0000 */
[----:B-1----:R-:W-:Y:S02]  /*0e00*/  IABS R0, R9 ;  /* 0x0000000900007213 */ /* 0x002fe40000000000 */
[----:B------:R-:W-:-:S02]  /*0e10*/  ISETP.NE.AND P2, PT, R9, RZ, PT ;  /* 0x000000ff0900720c */ /* 0x000fc40003f45270 */
[----:B------:R-:W1:Y:S08]  /*0e20*/  I2F.RP R8, R0 ;  /* 0x0000000000087306 */ /* 0x000e700000209400 */
[----:B-1----:R-:W0:Y:S02]  /*0e30*/  MUFU.RCP R8, R8 ;  /* 0x0000000800087308 */ /* 0x002e240000001000 */
[----:B0-----:R-:W-:-:S06]  /*0e40*/  VIADD R6, R8, 0xffffffe ;  /* 0x0ffffffe08067836 */ /* 0x001fcc0000000000 */
[----:B------:R0:W1:Y:S02]  /*0e50*/  F2I.FTZ.U32.TRUNC.NTZ R7, R6 ;  /* 0x0000000600077305 */ /* 0x000064000021f000 */
[----:B0-----:R-:W-:Y:S02]  /*0e60*/  IMAD.MOV.U32 R6, RZ, RZ, RZ ;  /* 0x000000ffff067224 */ /* 0x001fe400078e00ff */
[----:B-1----:R-:W-:-:S04]  /*0e70*/  IMAD.MOV R3, RZ, RZ, -R7 ;  /* 0x000000ffff037224 */ /* 0x002fc800078e0a07 */
[----:B------:R-:W-:-:S04]  /*0e80*/  IMAD R3, R3, R0, RZ ;  /* 0x0000000003037224 */ /* 0x000fc800078e02ff */
[----:B------:R-:W-:-:S04]  /*0e90*/  IMAD.HI.U32 R14, R7, R3, R6 ;  /* 0x00000003070e7227 */ /* 0x000fc800078e0006 */
[----:B------:R-:W-:-:S04]  /*0ea0*/  IMAD.MOV.U32 R7, RZ, RZ, R13 ;  /* 0x000000ffff077224 */ /* 0x000fc800078e000d */
[----:B------:R-:W-:-:S04]  /*0eb0*/  IMAD.HI.U32 R3, R14, R7, RZ ;  /* 0x000000070e037227 */ /* 0x000fc800078e00ff */
[----:B------:R-:W-:-:S04]  /*0ec0*/  IMAD.MOV R3, RZ, RZ, -R3 ;  /* 0x000000ffff037224 */ /* 0x000fc800078e0a03 */
[----:B------:R-:W-:Y:S02]  /*0ed0*/  IMAD R3, R0, R3, R7 ;  /* 0x0000000300037224 */ /* 0x000fe400078e0207 */
[----:B------:R-:W-:-:S03]  /*0ee0*/  VIADD R7, R11, 0xffffffff ;  /* 0xffffffff0b077836 */ /* 0x000fc60000000000 */
[----:B------:R-:W-:Y:S01]  /*0ef0*/  ISETP.GT.U32.AND P0, PT, R0, R3, PT ;  /* 0x000000030000720c */ /* 0x000fe20003f04070 */
[----:B------:R-:W-:-:S12]  /*0f00*/  IMAD.WIDE.U32 R6, R7, 0x4, R16 ;  /* 0x0000000407067825 */ /* 0x000fd800078e0010 */
[----:B------:R-:W-:-:S05]  /*0f10*/  @!P0 IMAD.IADD R3, R3, 0x1, -R0 ;  /* 0x0000000103038824 */ /* 0x000fca00078e0a00 */
[----:B------:R-:W-:-:S13]  /*0f20*/  ISETP.GT.U32.AND P0, PT, R0, R3, PT ;  /* 0x000000030000720c */ /* 0x000fda0003f04070 */
[----:B------:R-:W-:-:S04]  /*0f30*/  @!P0 IMAD.IADD R3, R3, 0x1, -R0 ;  /* 0x0000000103038824 */ /* 0x000fc800078e0a00 */
[----:B------:R-:W-:Y:S01]  /*0f40*/  @!P1 IMAD.MOV R3, RZ, RZ, -R3 ;  /* 0x000000ffff039224 */ /* 0x000fe200078e0a03 */
[----:B------:R-:W-:-:S05]  /*0f50*/  @!P2 LOP3.LUT R3, RZ, R9, RZ, 0x33, !PT ;  /* 0x00000009ff03a212 */ /* 0x000fca00078e33ff */
[----:B------:R2:W-:Y:S02]  /*0f60*/  ST.E desc[UR4][R6.64], R3 ;  /* 0x0000000306007985 */ /* 0x0005e4000c101904 */
.L_x_5:
[----:B------:R-:W2:Y:S01]  /*0f70*/  LDCU UR4, c[0x0][0x394] ;  /* 0x00007280ff0477ac */ /* 0x000ea20008000800 */
[----:B------:R-:W-:Y:S01]  /*0f80*/  ISETP.GE.U32.AND P1, PT, R12, 0x3, PT ;  /* 0x000000030c00780c */ /* 0x000fe20003f26070 */
[----:B-1----:R-:W-:Y:S01]  /*0f90*/  IMAD.MOV.U32 R8, RZ, RZ, R22 ;  /* 0x000000ffff087224 */ /* 0x002fe200078e0016 */
[----:B------:R-:W-:Y:S01]  /*0fa0*/  ISETP.NE.AND P0, PT, R10, RZ, PT ;  /* 0x000000ff0a00720c */ /* 0x000fe20003f05270 */
[----:B--2---:R-:W-:-:S10]  /*0fb0*/  IMAD.U32 R3, RZ, RZ, UR4 ;  /* 0x00000004ff037e24 */ /* 0x004fd4000f8e00ff */
[----:B------:R-:W-:Y:S05]  /*0fc0*/  @!P1 BRA `(.L_x_7) ;  /* 0x0000000400ac9947 */ /* 0x000fea0003800000 */
[----:B0-----:R-:W0:Y:S01]  /*0fd0*/  LDC.64 R6, c[0x0][0x390] ;  /* 0x0000e400ff067b82 */ /* 0x001e220000000a00 */
[----:B------:R-:W-:Y:S01]  /*0fe0*/  IMAD.MOV.U32 R14, RZ, RZ, RZ ;  /* 0x000000ffff0e7224 */ /* 0x000fe200078e00ff */
[----:B------:R-:W-:Y:S01]  /*0ff0*/  BSSY.RECONVERGENT B0, `(.L_x_7) ;  /* 0x0000068000007945 */ /* 0x000fe20003800200 */
[----:B------:R-:W-:Y:S01]  /*1000*/  IMAD.MOV.U32 R11, RZ, RZ, RZ ;  /* 0x000000ffff0b7224 */ /* 0x000fe200078e00ff */
[----:B0-----:R-:W-:Y:S02]  /*1010*/  IABS R12, R6 ;  /* 0x00000006000c7213 */ /* 0x001fe40000000000 */
[----:B------:R-:W-:Y:S02]  /*1020*/  LOP3.LUT R0, R7, 0x7ffffffc, RZ, 0xc0, !PT ;  /* 0x7ffffffc07007812 */ /* 0x000fe400078ec0ff */
[----:B------:R-:W0:Y:S08]  /*1030*/  I2F.RP R6, R12 ;  /* 0x0000000c00067306 */ /* 0x000e300000209400 */
[----:B0-----:R-:W0:Y:S02]  /*1040*/  MUFU.RCP R6, R6 ;  /* 0x0000000600067308 */ /* 0x001e240000001000 */
[----:B0-----:R-:W-:-:S06]  /*1050*/  VIADD R15, R6, 0xffffffe ;  /* 0x0ffffffe060f7836 */ /* 0x001fcc0000000000 */
[----:B------:R-:W0:Y:S02]  /*1060*/  F2I.FTZ.U32.TRUNC.NTZ R15, R15 ;  /* 0x0000000f000f7305 */ /* 0x000e24000021f000 */
[----:B0-----:R-:W-:-:S04]  /*1070*/  IMAD.MOV R3, RZ, RZ, -R15 ;  /* 0x000000ffff037224 */ /* 0x001fc800078e0a0f */
[----:B------:R-:W-:-:S04]  /*1080*/  IMAD R3, R3, R12, RZ ;  /* 0x0000000c03037224 */ /* 0x000fc800078e02ff */
[----:B------:R-:W-:-:S04]  /*1090*/  IMAD.HI.U32 R14, R15, R3, R14 ;  /* 0x000000030f0e7227 */ /* 0x000fc800078e000e */
[----:B------:R-:W-:-:S07]  /*10a0*/  IMAD.U32 R3, RZ, RZ, UR4 ;  /* 0x00000004ff037e24 */ /* 0x000fce000f8e00ff */
.L_x_8:
[----:B0-----:R-:W0:Y:S01]  /*10b0*/  LDC R15, c[0x0][0x390] ;  /* 0x0000e400ff0f7b82 */ /* 0x001e220000000800 */
[----:B------:R-:W-:Y:S01]  /*10c0*/  IABS R7, R8 ;  /* 0x0000000800077213 */ /* 0x000fe20000000000 */
[----:B------:R-:W-:Y:S01]  /*10d0*/  VIADD R11, R11, 0x4 ;  /* 0x000000040b0b7836 */ /* 0x000fe20000000000 */
[----:B------:R-:W-:Y:S02]  /*10e0*/  R2UR UR4, R18 ;  /* 0x00000000120472ca */ /* 0x000fe400000e0000 */
[----:B------:R-:W-:Y:S01]  /*10f0*/  R2UR UR5, R19 ;  /* 0x00000000130572ca */ /* 0x000fe200000e0000 */
[----:B------:R-:W-:-:S04]  /*1100*/  IMAD.HI.U32 R14, R14, R7, RZ ;  /* 0x000000070e0e7227 */ /* 0x000fc800078e00ff */
[----:B------:R-:W-:Y:S01]  /*1110*/  IMAD.MOV R6, RZ, RZ, -R14 ;  /* 0x000000ffff067224 */ /* 0x000fe200078e0a0e */
[-C--:B0-----:R-:W-:Y:S02]  /*1120*/  IABS R13, R15.reuse ;  /* 0x0000000f000d7213 */ /* 0x081fe40000000000 */
[-C--:B------:R-:W-:Y:S02]  /*1130*/  LOP3.LUT R20, RZ, R15.reuse, RZ, 0x33, !PT ;  /* 0x0000000fff147212 */ /* 0x080fe400078e33ff */
[----:B------:R-:W0:Y:S01]  /*1140*/  I2F.RP R9, R13 ;  /* 0x0000000d00097306 */ /* 0x000e220000209400 */
[----:B------:R-:W-:Y:S01]  /*1150*/  IMAD R7, R13, R6, R7 ;  /* 0x000000060d077224 */ /* 0x000fe200078e0207 */
[----:B------:R-:W-:-:S04]  /*1160*/  LOP3.LUT R6, R8, R15, RZ, 0x3c, !PT ;  /* 0x0000000f08067212 */ /* 0x000fc800078e3cff */
[----:B------:R-:W-:Y:S02]  /*1170*/  ISETP.GT.U32.AND P2, PT, R12, R7, PT ;  /* 0x000000070c00720c */ /* 0x000fe40003f44070 */
[----:B------:R-:W-:Y:S01]  /*1180*/  ISETP.GE.AND P3, PT, R6, RZ, PT ;  /* 0x000000ff0600720c */ /* 0x000fe20003f66270 */
[----:B0-----:R-:W0:Y:S10]  /*1190*/  MUFU.RCP R9, R9 ;  /* 0x0000000900097308 */ /* 0x001e340000001000 */
[----:B------:R-:W-:-:S02]  /*11a0*/  @!P2 IMAD.IADD R7, R7, 0x1, -R13 ;  /* 0x000000010707a824 */ /* 0x000fc400078e0a0d */
[----:B------:R-:W-:-:S03]  /*11b0*/  @!P2 VIADD R14, R14, 0x1 ;  /* 0x000000010e0ea836 */ /* 0x000fc60000000000 */
[----:B------:R-:W-:Y:S01]  /*11c0*/  ISETP.GE.U32.AND P1, PT, R7, R12, PT ;  /* 0x0000000c0700720c */ /* 0x000fe20003f26070 */
[----:B0-----:R-:W-:-:S04]  /*11d0*/  VIADD R21, R9, 0xffffffe ;  /* 0x0ffffffe09157836 */ /* 0x001fc80000000000 */
[----:B------:R-:W0:Y:S08]  /*11e0*/  F2I.FTZ.U32.TRUNC.NTZ R7, R21 ;  /* 0x0000001500077305 */ /* 0x000e30000021f000 */
[----:B------:R-:W-:Y:S01]  /*11f0*/  @P1 VIADD R14, R14, 0x1 ;  /* 0x000000010e0e1836 */ /* 0x000fe20000000000 */
[----:B------:R-:W-:-:S03]  /*1200*/  ISETP.NE.AND P1, PT, R15, RZ, PT ;  /* 0x000000ff0f00720c */ /* 0x000fc60003f25270 */
[----:B------:R-:W-:-:S05]  /*1210*/  @!P3 IMAD.MOV R14, RZ, RZ, -R14 ;  /* 0x000000ffff0eb224 */ /* 0x000fca00078e0a0e */
[----:B------:R-:W-:-:S04]  /*1220*/  SEL R28, R20, R14, !P1 ;  /* 0x0000000e141c7207 */ /* 0x000fc80004800000 */
[----:B------:R-:W-:Y:S01]  /*1230*/  IABS R12, R28 ;  /* 0x0000001c000c7213 */ /* 0x000fe20000000000 */
[--C-:B0-----:R-:W-:Y:S02]  /*1240*/  IMAD.MOV R6, RZ, RZ, -R7.reuse ;  /* 0x000000ffff067224 */ /* 0x101fe400078e0a07 */
[----:B------:R-:W-:Y:S02]  /*1250*/  IMAD.MOV R27, RZ, RZ, -R28 ;  /* 0x000000ffff1b7224 */ /* 0x000fe400078e0a1c */
[----:B------:R-:W-:Y:S02]  /*1260*/  IMAD R9, R6, R13, RZ ;  /* 0x0000000d06097224 */ /* 0x000fe400078e02ff */
[----:B------:R-:W-:Y:S02]  /*1270*/  IMAD.MOV.U32 R6, RZ, RZ, RZ ;  /* 0x000000ffff067224 */ /* 0x000fe400078e00ff */
[----:B------:R-:W-:Y:S02]  /*1280*/  IMAD R27, R15, R27, R8 ;  /* 0x0000001b0f1b7224 */ /* 0x000fe400078e0208 */
[----:B------:R-:W-:-:S04]  /*1290*/  IMAD.HI.U32 R14, R7, R9, R6 ;  /* 0x00000009070e7227 */ /* 0x000fc800078e0006 */
[----:B------:R-:W-:-:S04]  /*12a0*/  IMAD.MOV.U32 R7, RZ, RZ, R12 ;  /* 0x000000ffff077224 */ /* 0x000fc800078e000c */
[----:B------:R-:W-:-:S04]  /*12b0*/  IMAD.HI.U32 R6, R14, R7, RZ ;  /* 0x000000070e067227 */ /* 0x000fc800078e00ff */
[----:B------:R-:W-:-:S04]  /*12c0*/  IMAD.MOV R12, RZ, RZ, -R6 ;  /* 0x000000ffff0c7224 */ /* 0x000fc800078e0a06 */
[----:B------:R-:W-:Y:S02]  /*12d0*/  IMAD R7, R13, R12, R7 ;  /* 0x0000000c0d077224 */ /* 0x000fe400078e0207 */
[----:B------:R-:W-:-:S05]  /*12e0*/  IMAD.MOV.U32 R12, RZ, RZ, R13 ;  /* 0x000000ffff0c7224 */ /* 0x000fca00078e000d */
[----:B------:R-:W-:-:S13]  /*12f0*/  ISETP.GT.U32.AND P3, PT, R12, R7, PT ;  /* 0x000000070c00720c */ /* 0x000fda0003f64070 */
[----:B------:R-:W-:Y:S02]  /*1300*/  @!P3 IMAD.IADD R7, R7, 0x1, -R13 ;  /* 0x000000010707b824 */ /* 0x000fe400078e0a0d */
[----:B------:R-:W-:-:S03]  /*1310*/  @!P3 VIADD R6, R6, 0x1 ;  /* 0x000000010606b836 */ /* 0x000fc60000000000 */
[----:B------:R-:W-:Y:S02]  /*1320*/  ISETP.GE.U32.AND P2, PT, R7, R12, PT ;  /* 0x0000000c0700720c */ /* 0x000fe40003f46070 */
[----:B------:R-:W-:-:S04]  /*1330*/  LOP3.LUT R7, R28, R15, RZ, 0x3c, !PT ;  /* 0x0000000f1c077212 */ /* 0x000fc800078e3cff */
[----:B------:R-:W-:Y:S01]  /*1340*/  ISETP.GE.AND P4, PT, R7, RZ, PT ;  /* 0x000000ff0700720c */ /* 0x000fe20003f86270 */
[----:B------:R-:W-:-:S06]  /*1350*/  VIADD R7, R3, 0xffffffff ;  /* 0xffffffff03077836 */ /* 0x000fcc0000000000 */
[----:B------:R-:W-:-:S04]  /*1360*/  @P2 VIADD R6, R6, 0x1 ;  /* 0x0000000106062836 */ /* 0x000fc80000000000 */
[----:B------:R-:W-:Y:S02]  /*1370*/  IMAD.MOV.U32 R9, RZ, RZ, R6 ;  /* 0x000000ffff097224 */ /* 0x000fe400078e0006 */
[----:B------:R-:W-:-:S04]  /*1380*/  IMAD.WIDE.U32 R6, R7, 0x4, R4 ;  /* 0x0000000407067825 */ /* 0x000fc800078e0004 */
[----:B------:R-:W-:Y:S01]  /*1390*/  @!P4 IMAD.MOV R9, RZ, RZ, -R9 ;  /* 0x000000ffff09c224 */ /* 0x000fe200078e0a09 */
[----:B------:R0:W-:Y:S04]  /*13a0*/  ST.E desc[UR4][R6.64], R27 ;  /* 0x0000001b06007985 */ /* 0x0001e8000c101904 */
[----:B------:R-:W-:Y:S01]  /*13b0*/  SEL R26, R20, R9, !P1 ;  /* 0x00000009141a7207 */ /* 0x000fe20004800000 */
[----:B------:R-:W-:-:S03]  /*13c0*/  VIADD R9, R3, 0xfffffffe ;  /* 0xfffffffe03097836 */ /* 0x000fc60000000000 */
[----:B------:R-:W-:Y:S01]  /*13d0*/  IABS R21, R26 ;  /* 0x0000001a00157213 */ /* 0x000fe20000000000 */
[----:B------:R-:W-:Y:S02]  /*13e0*/  IMAD.MOV R29, RZ, RZ, -R26 ;  /* 0x000000ffff1d7224 */ /* 0x000fe400078e0a1a */
[----:B------:R-:W-:-:S04]  /*13f0*/  IMAD.WIDE.U32 R8, R9, 0x4, R4 ;  /* 0x0000000409087825 */ /* 0x000fc800078e0004 */
[----:B------:R-:W-:Y:S02]  /*1400*/  IMAD R29, R15, R29, R28 ;  /* 0x0000001d0f1d7224 */ /* 0x000fe400078e021c */
[----:B------:R-:W-:-:S03]  /*1410*/  IMAD.HI.U32 R28, R14, R21, RZ ;  /* 0x000000150e1c7227 */ /* 0x000fc600078e00ff */
[----:B------:R1:W-:Y:S01]  /*1420*/  ST.E desc[UR4][R8.64], R29 ;  /* 0x0000001d08007985 */ /* 0x0003e2000c101904 */
[----:B0-----:R-:W-:Y:S02]  /*1430*/  IMAD.MOV R6, RZ, RZ, -R28 ;  /* 0x000000ffff067224 */ /* 0x001fe400078e0a1c */
[----:B------:R-:W-:Y:S02]  /*1440*/  VIADD R7, R3, 0xfffffffd ;  /* 0xfffffffd03077836 */ /* 0x000fe40000000000 */
[----:B------:R-:W-:Y:S01]  /*1450*/  IMAD R21, R13, R6, R21 ;  /* 0x000000060d157224 */ /* 0x000fe200078e0215 */
[----:B------:R-:W-:Y:S01]  /*1460*/  LOP3.LUT R6, R26, R15, RZ, 0x3c, !PT ;  /* 0x0000000f1a067212 */ /* 0x000fe200078e3cff */
[----:B------:R-:W-:-:S03]  /*1470*/  VIADD R3, R3, 0xfffffffc ;  /* 0xfffffffc03037836 */ /* 0x000fc60000000000 */
[----:B------:R-:W-:Y:S02]  /*1480*/  ISETP.GT.U32.AND P3, PT, R12, R21, PT ;  /* 0x000000150c00720c */ /* 0x000fe40003f64070 */
[----:B------:R-:W-:Y:S01]  /*1490*/  ISETP.GE.AND P4, PT, R6, RZ, PT ;  /* 0x000000ff0600720c */ /* 0x000fe20003f86270 */
[----:B------:R-:W-:-:S10]  /*14a0*/  IMAD.WIDE.U32 R6, R7, 0x4, R4 ;  /* 0x0000000407067825 */ /* 0x000fd400078e0004 */
[----:B------:R-:W-:Y:S02]  /*14b0*/  @!P3 IMAD.IADD R21, R21, 0x1, -R13 ;  /* 0x000000011515b824 */ /* 0x000fe400078e0a0d */
[----:B------:R-:W-:-:S03]  /*14c0*/  @!P3 VIADD R28, R28, 0x1 ;  /* 0x000000011c1cb836 */ /* 0x000fc60000000000 */
[----:B------:R-:W-:-:S13]  /*14d0*/  ISETP.GE.U32.AND P2, PT, R21, R12, PT ;  /* 0x0000000c1500720c */ /* 0x000fda0003f46070 */
[----:B------:R-:W-:-:S04]  /*14e0*/  @P2 VIADD R28, R28, 0x1 ;  /* 0x000000011c1c2836 */ /* 0x000fc80000000000 */
[----:B------:R-:W-:-:S05]  /*14f0*/  @!P4 IMAD.MOV R28, RZ, RZ, -R28 ;  /* 0x000000ffff1cc224 */ /* 0x000fca00078e0a1c */
[----:B------:R-:W-:-:S04]  /*1500*/  SEL R28, R20, R28, !P1 ;  /* 0x0000001c141c7207 */ /* 0x000fc80004800000 */
[----:B-1----:R-:W-:Y:S01]  /*1510*/  IABS R8, R28 ;  /* 0x0000001c00087213 */ /* 0x002fe20000000000 */
[----:B------:R-:W-:-:S04]  /*1520*/  IMAD.MOV R9, RZ, RZ, -R28 ;  /* 0x000000ffff097224 */ /* 0x000fc800078e0a1c */
[----:B------:R-:W-:-:S04]  /*1530*/  IMAD.HI.U32 R21, R14, R8, RZ ;  /* 0x000000080e157227 */ /* 0x000fc800078e00ff */
[----:B------:R-:W-:Y:S02]  /*1540*/  IMAD.MOV R27, RZ, RZ, -R21 ;  /* 0x000000ffff1b7224 */ /* 0x000fe400078e0a15 */
[----:B------:R-:W-:Y:S02]  /*1550*/  IMAD R9, R15, R9, R26 ;  /* 0x000000090f097224 */ /* 0x000fe400078e021a */
[----:B------:R-:W-:Y:S01]  /*1560*/  IMAD R27, R13, R27, R8 ;  /* 0x0000001b0d1b7224 */ /* 0x000fe200078e0208 */
[----:B------:R-:W-:Y:S02]  /*1570*/  LOP3.LUT R8, R28, R15, RZ, 0x3c, !PT ;  /* 0x0000000f1c087212 */ /* 0x000fe400078e3cff */
[----:B------:R0:W-:Y:S02]  /*1580*/  ST.E desc[UR4][R6.64], R9 ;  /* 0x0000000906007985 */ /* 0x0001e4000c101904 */
[----:B------:R-:W-:Y:S02]  /*1590*/  ISETP.GT.U32.AND P3, PT, R12, R27, PT ;  /* 0x0000001b0c00720c */ /* 0x000fe40003f64070 */
[----:B------:R-:W-:-:S11]  /*15a0*/  ISETP.GE.AND P4, PT, R8, RZ, PT ;  /* 0x000000ff0800720c */ /* 0x000fd60003f86270 */
[----:B------:R-:W-:Y:S02]  /*15b0*/  @!P3 IMAD.IADD R27, R27, 0x1, -R13 ;  /* 0x000000011b1bb824 */ /* 0x000fe400078e0a0d */
[----:B------:R-:W-:-:S03]  /*15c0*/  @!P3 VIADD R21, R21, 0x1 ;  /* 0x000000011515b836 */ /* 0x000fc60000000000 */
[----:B------:R-:W-:-:S13]  /*15d0*/  ISETP.GE.U32.AND P2, PT, R27, R12, PT ;  /* 0x0000000c1b00720c */ /* 0x000fda0003f46070 */
        /* <DEDUP_REMOVED lines=10> */
.L_x_7:
[----:B------:R-:W-:Y:S05]  /*1680*/  @!P0 BRA `(.L_x_2) ;  /* 0x00000004005c8947 */ /* 0x000fea0003800000 */
[----:B------:R-:W1:Y:S01]  /*1690*/  LDCU UR4, c[0x0][0x394] ;  /* 0x00007280ff0477ac */ /* 0x000e620008000800 */
[----:B------:R-:W-:Y:S01]  /*16a0*/  ISETP.NE.AND P0, PT, R10, 0x1, PT ;  /* 0x000000010a00780c */ /* 0x000fe20003f05270 */
[----:B-1----:R-:W-:-:S04]  /*16b0*/  ULOP3.LUT UR4, UR4, 0x1, URZ, 0xc0, !UPT ;  /* 0x0000000104047892 */ /* 0x002fc8000f8ec0ff */
[----:B------:R-:W-:-:S08]  /*16c0*/  UISETP.NE.U32.AND UP0, UPT, UR4, 0x1, UPT ;  /* 0x000000010400788c */ /* 0x000fd0000bf05070 */
[----:B------:R-:W-:Y:S05]  /*16d0*/  @!P0 BRA `(.L_x_9) ;  /* 0x0000000000d48947 */ /* 0x000fea0003800000 */
[----:B0-----:R-:W0:Y:S01]  /*16e0*/  LDC R7, c[0x0][0x390] ;  /* 0x0000e400ff077b82 */ /* 0x001e220000000800 */
[----:B------:R-:W-:Y:S01]  /*16f0*/  IMAD.MOV.U32 R10, RZ, RZ, RZ ;  /* 0x000000ffff0a7224 */ /* 0x000fe200078e00ff */
[----:B------:R-:W-:Y:S02]  /*1700*/  IABS R6, R8 ;  /* 0x0000000800067213 */ /* 0x000fe40000000000 */
[C---:B------:R-:W-:Y:S02]  /*1710*/  R2UR UR4, R18.reuse ;  /* 0x00000000120472ca */ /* 0x040fe400000e0000 */
[C---:B------:R-:W-:Y:S02]  /*1720*/  R2UR UR5, R19.reuse ;  /* 0x00000000130572ca */ /* 0x040fe400000e0000 */
[----:B------:R-:W-:Y:S02]  /*1730*/  R2UR UR6, R18 ;  /* 0x00000000120672ca */ /* 0x000fe400000e0000 */
[----:B------:R-:W-:-:S02]  /*1740*/  R2UR UR7, R19 ;  /* 0x00000000130772ca */ /* 0x000fc400000e0000 */
[----:B0-----:R-:W-:Y:S02]  /*1750*/  IABS R0, R7 ;  /* 0x0000000700007213 */ /* 0x001fe40000000000 */
[----:B------:R-:W-:Y:S02]  /*1760*/  ISETP.NE.AND P3, PT, R7, RZ, PT ;  /* 0x000000ff0700720c */ /* 0x000fe40003f65270 */
[----:B------:R-:W0:Y:S08]  /*1770*/  I2F.RP R12, R0 ;  /* 0x00000000000c7306 */ /* 0x000e300000209400 */
[----:B0-----:R-:W0:Y:S02]  /*1780*/  MUFU.RCP R12, R12 ;  /* 0x0000000c000c7308 */ /* 0x001e240000001000 */
[----:B0-----:R-:W-:-:S06]  /*1790*/  VIADD R11, R12, 0xffffffe ;  /* 0x0ffffffe0c0b7836 */ /* 0x001fcc0000000000 */
[----:B------:R-:W0:Y:S02]  /*17a0*/  F2I.FTZ.U32.TRUNC.NTZ R11, R11 ;  /* 0x0000000b000b7305 */ /* 0x000e24000021f000 */
[----:B0-----:R-:W-:-:S04]  /*17b0*/  IMAD.MOV R9, RZ, RZ, -R11 ;  /* 0x000000ffff097224 */ /* 0x001fc800078e0a0b */
[----:B------:R-:W-:-:S04]  /*17c0*/  IMAD R9, R9, R0, RZ ;  /* 0x0000000009097224 */ /* 0x000fc800078e02ff */
[----:B------:R-:W-:Y:S01]  /*17d0*/  IMAD.HI.U32 R14, R11, R9, R10 ;  /* 0x000000090b0e7227 */ /* 0x000fe200078e000a */
[----:B------:R-:W-:-:S03]  /*17e0*/  LOP3.LUT R11, RZ, R7, RZ, 0x33, !PT ;  /* 0x00000007ff0b7212 */ /* 0x000fc600078e33ff */
        /* <DEDUP_REMOVED lines=9> */
[----:B------:R-:W-:-:S07]  /*1880*/  ISETP.GE.AND P2, PT, R9, RZ, PT ;  /* 0x000000ff0900720c */ /* 0x000fce0003f46270 */
[----:B------:R-:W-:-:S06]  /*1890*/  @P0 VIADD R6, R6, 0x1 ;  /* 0x0000000106060836 */ /* 0x000fcc0000000000 */
[----:B------:R-:W-:-:S05]  /*18a0*/  @!P2 IMAD.MOV R6, RZ, RZ, -R6 ;  /* 0x000000ffff06a224 */ /* 0x000fca00078e0a06 */
[----:B------:R-:W-:-:S04]  /*18b0*/  SEL R12, R11, R6, !P3 ;  /* 0x000000060b0c7207 */ /* 0x000fc80005800000 */
[----:B------:R-:W-:-:S05]  /*18c0*/  IABS R9, R12 ;  /* 0x0000000c00097213 */ /* 0x000fca0000000000 */
[----:B------:R-:W-:-:S04]  /*18d0*/  IMAD.HI.U32 R6, R14, R9, RZ ;  /* 0x000000090e067227 */ /* 0x000fc800078e00ff */
[----:B------:R-:W-:-:S04]  /*18e0*/  IMAD.MOV R10, RZ, RZ, -R6 ;  /* 0x000000ffff0a7224 */ /* 0x000fc800078e0a06 */
[----:B------:R-:W-:-:S05]  /*18f0*/  IMAD R9, R0, R10, R9 ;  /* 0x0000000a00097224 */ /* 0x000fca00078e0209 */
[----:B------:R-:W-:-:S13]  /*1900*/  ISETP.GT.U32.AND P1, PT, R0, R9, PT ;  /* 0x000000090000720c */ /* 0x000fda0003f24070 */
[----:B------:R-:W-:Y:S02]  /*1910*/  @!P1 IMAD.IADD R9, R9, 0x1, -R0 ;  /* 0x0000000109099824 */ /* 0x000fe400078e0a00 */
[----:B------:R-:W-:-:S03]  /*1920*/  @!P1 VIADD R6, R6, 0x1 ;  /* 0x0000000106069836 */ /* 0x000fc60000000000 */
[----:B------:R-:W-:Y:S01]  /*1930*/  ISETP.GE.U32.AND P0, PT, R9, R0, PT ;  /* 0x000000000900720c */ /* 0x000fe20003f06070 */
[----:B------:R-:W-:Y:S01]  /*1940*/  IMAD.MOV R9, RZ, RZ, -R12 ;  /* 0x000000ffff097224 */ /* 0x000fe200078e0a0c */
[----:B------:R-:W-:-:S03]  /*1950*/  LOP3.LUT R0, R12, R7, RZ, 0x3c, !PT ;  /* 0x000000070c007212 */ /* 0x000fc600078e3cff */
[----:B------:R-:W-:Y:S01]  /*1960*/  IMAD R9, R7, R9, R8 ;  /* 0x0000000907097224 */ /* 0x000fe200078e0208 */
[----:B------:R-:W-:-:S07]  /*1970*/  ISETP.GE.AND P2, PT, R0, RZ, PT ;  /* 0x000000ff0000720c */ /* 0x000fce0003f46270 */
[----:B------:R-:W-:-:S06]  /*1980*/  @P0 VIADD R6, R6, 0x1 ;  /* 0x0000000106060836 */ /* 0x000fcc0000000000 */
[----:B------:R-:W-:-:S05]  /*1990*/  @!P2 IMAD.MOV R6, RZ, RZ, -R6 ;  /* 0x000000ffff06a224 */ /* 0x000fca00078e0a06 */
[----:B------:R-:W-:Y:S01]  /*19a0*/  SEL R8, R11, R6, !P3 ;  /* 0x000000060b087207 */ /* 0x000fe20005800000 */
[C---:B------:R-:W-:Y:S02]  /*19b0*/  VIADD R11, R3.reuse, 0xffffffff ;  /* 0xffffffff030b7836 */ /* 0x040fe40000000000 */
[----:B------:R-:W-:Y:S02]  /*19c0*/  VIADD R3, R3, 0xfffffffe ;  /* 0xfffffffe03037836 */ /* 0x000fe40000000000 */
[----:B------:R-:W-:-:S04]  /*19d0*/  IMAD.MOV R0, RZ, RZ, -R8 ;  /* 0x000000ffff007224 */ /* 0x000fc800078e0a08 */
[----:B------:R-:W-:Y:S02]  /*19e0*/  IMAD R13, R7, R0, R12 ;  /* 0x00000000070d7224 */ /* 0x000fe400078e020c */
[----:B------:R-:W-:-:S04]  /*19f0*/  IMAD.WIDE.U32 R6, R11, 0x4, R4 ;  /* 0x000000040b067825 */ /* 0x000fc800078e0004 */
[----:B------:R-:W-:Y:S01]  /*1a00*/  IMAD.WIDE.U32 R10, R3, 0x4, R4 ;  /* 0x00000004030a7825 */ /* 0x000fe200078e0004 */
[----:B------:R1:W-:Y:S04]  /*1a10*/  ST.E desc[UR4][R6.64], R9 ;  /* 0x0000000906007985 */ /* 0x0003e8000c101904 */
[----:B------:R1:W-:Y:S02]  /*1a20*/  ST.E desc[UR6][R10.64], R13 ;  /* 0x0000000d0a007985 */ /* 0x0003e4000c101906 */
.L_x_9:
[----:B------:R-:W-:Y:S05]  /*1a30*/  BRA.U UP0, `(.L_x_2) ;  /* 0x0000000100707547 */ /* 0x000fea000b800000 */
[----:B------:R-:W2:Y:S01]  /*1a40*/  LDC R12, c[0x0][0x390] ;  /* 0x0000e400ff0c7b82 */ /* 0x000ea20000000800 */
[----:B01----:R-:W-:Y:S01]  /*1a50*/  IMAD.MOV.U32 R6, RZ, RZ, RZ ;  /* 0x000000ffff067224 */ /* 0x003fe200078e00ff */
[----:B------:R-:W-:Y:S01]  /*1a60*/  ISETP.GE.AND P1, PT, R8, RZ, PT ;  /* 0x000000ff0800720c */ /* 0x000fe20003f26270 */
[----:B------:R-:W-:Y:S01]  /*1a70*/  VIADD R3, R3, 0xffffffff ;  /* 0xffffffff03037836 */ /* 0x000fe20000000000 */
[----:B------:R-:W-:Y:S02]  /*1a80*/  R2UR UR4, R18 ;  /* 0x00000000120472ca */ /* 0x000fe400000e0000 */
[----:B------:R-:W-:Y:S01]  /*1a90*/  R2UR UR5, R19 ;  /* 0x00000000130572ca */ /* 0x000fe200000e0000 */
[----:B------:R-:W-:Y:S01]  /*1aa0*/  IMAD.WIDE.U32 R4, R3, 0x4, R4 ;  /* 0x0000000403047825 */ /* 0x000fe200078e0004 */
[----:B--2---:R-:W-:Y:S02]  /*1ab0*/  IABS R9, R12 ;  /* 0x0000000c00097213 */ /* 0x004fe40000000000 */
[----:B------:R-:W-:-:S02]  /*1ac0*/  ISETP.NE.AND P2, PT, R12, RZ, PT ;  /* 0x000000ff0c00720c */ /* 0x000fc40003f45270 */
[----:B------:R-:W0:Y:S08]  /*1ad0*/  I2F.RP R10, R9 ;  /* 0x00000009000a7306 */ /* 0x000e300000209400 */
[----:B0-----:R-:W0:Y:S02]  /*1ae0*/  MUFU.RCP R10, R10 ;  /* 0x0000000a000a7308 */ /* 0x001e240000001000 */
[----:B0-----:R-:W-:-:S06]  /*1af0*/  VIADD R11, R10, 0xffffffe ;  /* 0x0ffffffe0a0b7836 */ /* 0x001fcc0000000000 */
[----:B------:R-:W0:Y:S02]  /*1b00*/  F2I.FTZ.U32.TRUNC.NTZ R7, R11 ;  /* 0x0000000b00077305 */ /* 0x000e24000021f000 */
[----:B0-----:R-:W-:-:S04]  /*1b10*/  IMAD.MOV R0, RZ, RZ, -R7 ;  /* 0x000000ffff007224 */ /* 0x001fc800078e0a07 */
[----:B------:R-:W-:Y:S01]  /*1b20*/  IMAD R13, R0, R9, RZ ;  /* 0x00000009000d7224 */ /* 0x000fe200078e02ff */
[----:B------:R-:W-:-:S03]  /*1b30*/  IABS R0, R8 ;  /* 0x0000000800007213 */ /* 0x000fc60000000000 */
[----:B------:R-:W-:-:S04]  /*1b40*/  IMAD.HI.U32 R13, R7, R13, R6 ;  /* 0x0000000d070d7227 */ /* 0x000fc800078e0006 */
[----:B------:R-:W-:-:S04]  /*1b50*/  IMAD.MOV.U32 R6, RZ, RZ, R0 ;  /* 0x000000ffff067224 */ /* 0x000fc800078e0000 */
[----:B------:R-:W-:-:S04]  /*1b60*/  IMAD.HI.U32 R0, R13, R6, RZ ;  /* 0x000000060d007227 */ /* 0x000fc800078e00ff */
[----:B------:R-:W-:-:S04]  /*1b70*/  IMAD.MOV R7, RZ, RZ, -R0 ;  /* 0x000000ffff077224 */ /* 0x000fc800078e0a00 */
[----:B------:R-:W-:-:S05]  /*1b80*/  IMAD R0, R9, R7, R6 ;  /* 0x0000000709007224 */ /* 0x000fca00078e0206 */
[----:B------:R-:W-:-:S13]  /*1b90*/  ISETP.GT.U32.AND P0, PT, R9, R0, PT ;  /* 0x000000000900720c */ /* 0x000fda0003f04070 */
[----:B------:R-:W-:-:S05]  /*1ba0*/  @!P0 IMAD.IADD R0, R0, 0x1, -R9 ;  /* 0x0000000100008824 */ /* 0x000fca00078e0a09 */
[----:B------:R-:W-:-:S13]  /*1bb0*/  ISETP.GT.U32.AND P0, PT, R9, R0, PT ;  /* 0x000000000900720c */ /* 0x000fda0003f04070 */
[----:B------:R-:W-:-:S04]  /*1bc0*/  @!P0 IMAD.IADD R0, R0, 0x1, -R9 ;  /* 0x0000000100008824 */ /* 0x000fc800078e0a09 */
[----:B------:R-:W-:Y:S01]  /*1bd0*/  @!P1 IMAD.MOV R0, RZ, RZ, -R0 ;  /* 0x000000ffff009224 */ /* 0x000fe200078e0a00 */
[----:B------:R-:W-:-:S05]  /*1be0*/  @!P2 LOP3.LUT R0, RZ, R12, RZ, 0x33, !PT ;  /* 0x0000000cff00a212 */ /* 0x000fca00078e33ff */
[----:B------:R2:W-:Y:S02]  /*1bf0*/  ST.E desc[UR4][R4.64], R0 ;  /* 0x0000000004007985 */ /* 0x0005e4000c101904 */
.L_x_2:
[----:B------:R-:W3:Y:S01]  /*1c00*/  LDC R26, c[0x0][0x394] ;  /* 0x0000e500ff1a7b82 */ /* 0x000ee20000000800 */
[----:B--2---:R-:W-:-:S07]  /*1c10*/  MOV R0, 0x0 ;  /* 0x0000000000007802 */ /* 0x004fce0000000f00 */
[----:B01----:R0:W1:Y:S01]  /*1c20*/  LDC.64 R6, c[0x4][R0] ;  /* 0x0100000000067b82 */ /* 0x0030620000000a00 */
[----:B---3--:R-:W-:-:S05]  /*1c30*/  VIADD R4, R26, 0x1 ;  /* 0x000000011a047836 */ /* 0x008fca0000000000 */
[----:B0-----:R-:W-:-:S07]  /*1c40*/  SHF.R.S32.HI R5, RZ, 0x1f, R4 ;  /* 0x0000001fff057819 */ /* 0x001fce0000011404 */
[----:B------:R-:W-:-:S07]  /*1c50*/  LEPC R20, `(.L_x_10) ;  /* 0x000000001014794e */ /* 0x000fce0000000000 */
[----:B-1----:R-:W-:Y:S05]  /*1c60*/  CALL.ABS.NOINC R6 ;  /* 0x0000000006007343 */ /* 0x002fea0003c00000 */
.L_x_10:
[----:B------:R-:W0:Y:S01]  /*1c70*/  LDC R21, c[0x0][0x394] ;  /* 0x0000e500ff157b82 */ /* 0x000e220000000800 */
[C---:B------:R-:W-:Y:S02]  /*1c80*/  R2UR UR4, R18.reuse ;  /* 0x00000000120472ca */ /* 0x040fe400000e0000 */
[C---:B------:R-:W-:Y:S02]  /*1c90*/  R2UR UR5, R19.reuse ;  /* 0x00000000130572ca */ /* 0x040fe400000e0000 */
[----:B------:R-:W-:Y:S02]  /*1ca0*/  R2UR UR6, R18 ;  /* 0x00000000120672ca */ /* 0x000fe400000e0000 */
[----:B------:R-:W-:Y:S01]  /*1cb0*/  R2UR UR7, R19 ;  /* 0x00000000130772ca */ /* 0x000fe200000e0000 */
[----:B------:R-:W1:Y:S08]  /*1cc0*/  LDC.64 R8, c[0x4][0x8] ;  /* 0x01000200ff087b82 */ /* 0x000e700000000a00 */
[----:B------:R-:W2:Y:S01]  /*1cd0*/  LDC.64 R6, c[0x0][0x380] ;  /* 0x0000e000ff067b82 */ /* 0x000ea20000000a00 */
[----:B0-----:R-:W-:-:S04]  /*1ce0*/  IADD3 R28, P0, PT, R4, R21, RZ ;  /* 0x00000015041c7210 */ /* 0x001fc80007f1e0ff */
[----:B------:R-:W-:-:S05]  /*1cf0*/  LEA.HI.X.SX32 R29, R26, R5, 0x1, P0 ;  /* 0x000000051a1d7211 */ /* 0x000fca00000f0eff */
[----:B------:R0:W-:Y:S04]  /*1d00*/  ST.E.U8 desc[UR4][R28.64], RZ ;  /* 0x000000ff1c007985 */ /* 0x0001e8000c101104 */
[----:B-1----:R-:W3:Y:S01]  /*1d10*/  LDG.E.U8 R10, desc[UR6][R8.64] ;  /* 0x00000006080a7981 */ /* 0x002ee2000c1e1100 */
[----:B------:R-:W-:Y:S01]  /*1d20*/  ISETP.LE.U32.AND P1, PT, R22, R25, PT ;  /* 0x000000191600720c */ /* 0x000fe20003f23070 */
[----:B------:R-:W-:Y:S01]  /*1d30*/  BSSY.RECONVERGENT B0, `(.L_x_11) ;  /* 0x0000286000007945 */ /* 0x000fe20003800200 */
[----:B--2---:R-:W-:-:S04]  /*1d40*/  IMAD.WIDE.U32 R14, R7, -0x71c71c71, RZ ;  /* 0x8e38e38f070e7825 */ /* 0x004fc800078e00ff */
[----:B------:R-:W-:-:S04]  /*1d50*/  IMAD.WIDE.U32 R26, R6, -0x71c71c71, RZ ;  /* 0x8e38e38f061a7825 */ /* 0x000fc800078e00ff */
[----:B------:R-:W-:-:S04]  /*1d60*/  IMAD.WIDE.U32 R14, P0, R6, -0x1c71c71d, R14 ;  /* 0xe38e38e3060e7825 */ /* 0x000fc8000780000e */
[----:B------:R-:W-:Y:S01]  /*1d70*/  IMAD.X R13, RZ, RZ, RZ, P0 ;  /* 0x000000ffff0d7224 */ /* 0x000fe200000e06ff */
[----:B------:R-:W-:Y:S01]  /*1d80*/  IADD3 RZ, P0, PT, R27, R14, RZ ;  /* 0x0000000e1bff7210 */ /* 0x000fe20007f1e0ff */
[----:B------:R-:W-:-:S04]  /*1d90*/  IMAD.MOV.U32 R12, RZ, RZ, R15 ;  /* 0x000000ffff0c7224 */ /* 0x000fc800078e000f */
[----:B------:R-:W-:-:S05]  /*1da0*/  IMAD.WIDE.U32.X R12, R7, -0x1c71c71d, R12, P0 ;  /* 0xe38e38e3070c7825 */ /* 0x000fca00000e040c */
[----:B------:R-:W-:-:S05]  /*1db0*/  SHF.R.U64 R7, R12, 0xf, R13 ;  /* 0x0000000f0c077819 */ /* 0x000fca000000120d */
[----:B------:R-:W-:Y:S01]  /*1dc0*/  IMAD R3, R7, -0x9000, R6 ;  /* 0xffff700007037824 */ /* 0x000fe200078e0206 */
[----:B---3--:R-:W-:-:S04]  /*1dd0*/  ISETP.NE.AND P0, PT, R10, RZ, PT ;  /* 0x000000ff0a00720c */ /* 0x008fc80003f05270 */
[----:B------:R-:W-:-:S13]  /*1de0*/  ISETP.LE.U32.OR.EX P0, PT, R2, R23, P0, P1 ;  /* 0x000000170200720c */ /* 0x000fda0000703510 */
[----:B0-----:R-:W-:Y:S05]  /*1df0*/  @P0 BRA `(.L_x_12) ;  /* 0x0000002400e40947 */ /* 0x001fea0003800000 */
[----:B------:R-:W-:-:S13]  /*1e00*/  ISETP.GE.AND P0, PT, R21, 0x1, PT ;  /* 0x000000011500780c */ /* 0x000fda0003f06270 */
[----:B------:R-:W-:Y:S05]  /*1e10*/  @!P0 BRA `(.L_x_13) ;  /* 0x00000024004c8947 */ /* 0x000fea0003800000 */
[----:B------:R-:W0:Y:S02]  /*1e20*/  LDCU UR4, c[0x0][0x390] ;  /* 0x00007200ff0477ac */ /* 0x000e240008000800 */
[----:B0-----:R-:W-:-:S09]  /*1e30*/  UISETP.GE.AND UP0, UPT, UR4, 0x1, UPT ;  /* 0x000000010400788c */ /* 0x001fd2000bf06270 */
[----:B------:R-:W-:Y:S05]  /*1e40*/  BRA.U !UP0, `(.L_x_14) ;  /* 0x0000001108d87547 */ /* 0x000fea000b800000 */
[C---:B------:R-:W-:Y:S01]  /*1e50*/  VIADD R0, R21.reuse, 0xffffffff ;  /* 0xffffffff15007836 */ /* 0x040fe20000000000 */
[----:B------:R-:W-:Y:S01]  /*1e60*/  BSSY.RECONVERGENT B1, `(.L_x_15) ;  /* 0x0000133000017945 */ /* 0x000fe20003800200 */
[C---:B------:R-:W-:Y:S02]  /*1e70*/  LOP3.LUT R6, R21.reuse, 0xf, RZ, 0xc0, !PT ;  /* 0x0000000f15067812 */ /* 0x040fe400078ec0ff */
[C---:B------:R-:W-:Y:S02]  /*1e80*/  LOP3.LUT R20, R21.reuse, 0x7, RZ, 0xc0, !PT ;  /* 0x0000000715147812 */ /* 0x040fe400078ec0ff */
[----:B------:R-:W-:Y:S02]  /*1e90*/  ISETP.GE.U32.AND P1, PT, R0, 0xf, PT ;  /* 0x0000000f0000780c */ /* 0x000fe40003f26070 */
[C---:B------:R-:W-:Y:S02]  /*1ea0*/  LOP3.LUT R0, R21.reuse, 0x7ffffff0, RZ, 0xc0, !PT ;  /* 0x7ffffff015007812 */ /* 0x040fe400078ec0ff */
[----:B------:R-:W-:-:S03]  /*1eb0*/  LOP3.LUT R21, R21, 0x3, RZ, 0xc0, !PT ;  /* 0x0000000315157812 */ /* 0x000fc600078ec0ff */
[----:B------:R-:W-:-:S07]  /*1ec0*/  IMAD.MOV R26, RZ, RZ, -R0 ;  /* 0x000000ffff1a7224 */ /* 0x000fce00078e0a00 */
.L_x_30:
[----:B------:R-:W-:Y:S01]  /*1ed0*/  IMAD.MOV.U32 R27, RZ, RZ, RZ ;  /* 0x000000ffff1b7224 */ /* 0x000fe200078e00ff */
[----:B------:R-:W-:Y:S06]  /*1ee0*/  @!P1 BRA `(.L_x_16) ;  /* 0x0000000400a89947 */ /* 0x000fec0003800000 */
[----:B------:R-:W-:Y:S01]  /*1ef0*/  IADD3 R12, P0, PT, R16, 0x20, RZ ;  /* 0x00000020100c7810 */ /* 0x000fe20007f1e0ff */
[----:B------:R-:W-:Y:S01]  /*1f00*/  BSSY.RECONVERGENT B2, `(.L_x_17) ;  /* 0x0000067000027945 */ /* 0x000fe20003800200 */
[----:B------:R-:W-:Y:S01]  /*1f10*/  IADD3 R14, P2, PT, R4, 0x7, RZ ;  /* 0x00000007040e7810 */ /* 0x000fe20007f5e0ff */
[----:B------:R-:W-:Y:S02]  /*1f20*/  IMAD.MOV.U32 R27, RZ, RZ, R26 ;  /* 0x000000ffff1b7224 */ /* 0x000fe400078e001a */
[----:B------:R-:W-:Y:S02]  /*1f30*/  IMAD.X R13, RZ, RZ, R17, P0 ;  /* 0x000000ffff0d7224 */ /* 0x000fe400000e0611 */
[----:B------:R-:W-:-:S08]  /*1f40*/  IMAD.X R29, RZ, RZ, R5, P2 ;  /* 0x000000ffff1d7224 */ /* 0x000fd000010e0605 */
.L_x_18:
[----:B------:R-:W-:Y:S02]  /*1f50*/  R2UR UR4, R18 ;  /* 0x00000000120472ca */ /* 0x000fe400000e0000 */
[----:B------:R-:W-:-:S13]  /*1f60*/  R2UR UR5, R19 ;  /* 0x00000000130572ca */ /* 0x000fda00000e0000 */
[----:B------:R-:W2:Y:S01]  /*1f70*/  LD.E R8, desc[UR4][R12.64+-0x20] ;  /* 0xffffe0040c087980 */ /* 0x000ea2000c101900 */
[----:B------:R-:W2:Y:S01]  /*1f80*/  LDCU.64 UR4, c[0x0][0x388] ;  /* 0x00007100ff0477ac */ /* 0x000ea20008000a00 */
[----:B------:R-:W-:Y:S02]  /*1f90*/  R2UR UR6, R18 ;  /* 0x00000000120672ca */ /* 0x000fe400000e0000 */
[----:B------:R-:W-:Y:S02]  /*1fa0*/  R2UR UR7, R19 ;  /* 0x00000000130772ca */ /* 0x000fe400000e0000 */
[----:B0-2---:R-:W-:-:S04]  /*1fb0*/  IADD3 R10, P0, PT, R8, UR4, RZ ;  /* 0x00000004080a7c10 */ /* 0x005fc8000ff1e0ff */
[----:B------:R-:W-:-:S07]  /*1fc0*/  LEA.HI.X.SX32 R11, R8, UR5, 0x1, P0 ;  /* 0x00000005080b7c11 */ /* 0x000fce00080f0eff */
[----:B------:R0:W2:Y:S01]  /*1fd0*/  LDG.E.U8 R15, desc[UR6][R10.64] ;  /* 0x000000060a0f7981 */ /* 0x0000a2000c1e1100 */
[----:B------:R-:W-:Y:S02]  /*1fe0*/  R2UR UR8, R18 ;  /* 0x00000000120872ca */ /* 0x000fe400000e0000 */
[----:B------:R-:W-:Y:S01]  /*1ff0*/  R2UR UR9, R19 ;  /* 0x00000000130972ca */ /* 0x000fe200000e0000 */
[----:B0-----:R-:W-:Y:S02]  /*2000*/  IMAD.MOV.U32 R10, RZ, RZ, R14 ;  /* 0x000000ffff0a7224 */ /* 0x001fe400078e000e */
[----:B------:R-:W-:-:S05]  /*2010*/  IMAD.MOV.U32 R11, RZ, RZ, R29 ;  /* 0x000000ffff0b7224 */ /* 0x000fca00078e001d */
[----:B--2---:R0:W-:Y:S05]  /*2020*/  ST.E.U8 desc[UR6][R10.64+-0x7], R15 ;  /* 0xfffff90f0a007985 */ /* 0x0041ea000c101106 */
[----:B------:R-:W2:Y:S02]  /*2030*/  LD.E R9, desc[UR8][R12.64+-0x1c] ;  /* 0xffffe4080c097980 */ /* 0x000ea4000c101900 */
[----:B--2---:R-:W-:-:S04]  /*2040*/  IADD3 R8, P0, PT, R9, UR4, RZ ;  /* 0x0000000409087c10 */ /* 0x004fc8000ff1e0ff */
[----:B------:R-:W-:-:S06]  /*2050*/  LEA.HI.X.SX32 R9, R9, UR5, 0x1, P0 ;  /* 0x0000000509097c11 */ /* 0x000fcc00080f0eff */
[----:B------:R-:W2:Y:S04]  /*2060*/  LDG.E.U8 R9, desc[UR6][R8.64] ;  /* 0x0000000608097981 */ /* 0x000ea8000c1e1100 */
[----:B--2---:R1:W-:Y:S04]  /*2070*/  ST.E.U8 desc[UR6][R10.64+-0x6], R9 ;  /* 0xfffffa090a007985 */ /* 0x0043e8000c101106 */
[----:B------:R-:W2:Y:S02]  /*2080*/  LD.E R28, desc[UR8][R12.64+-0x18] ;  /* 0xffffe8080c1c7980 */ /* 0x000ea4000c101900 */
[----:B--2---:R-:W-:-:S04]  /*2090*/  IADD3 R14, P0, PT, R28, UR4, RZ ;  /* 0x000000041c0e7c10 */ /* 0x004fc8000ff1e0ff */
[----:B0-----:R-:W-:-:S06]  /*20a0*/  LEA.HI.X.SX32 R15, R28, UR5, 0x1, P0 ;  /* 0x000000051c0f7c11 */ /* 0x001fcc00080f0eff */
[----:B------:R-:W2:Y:S04]  /*20b0*/  LDG.E.U8 R15, desc[UR6][R14.64] ;  /* 0x000000060e0f7981 */ /* 0x000ea8000c1e1100 */
[----:B--2---:R0:W-:Y:S04]  /*20c0*/  ST.E.U8 desc[UR6][R10.64+-0x5], R15 ;  /* 0xfffffb0f0a007985 */ /* 0x0041e8000c101106 */
[----:B------:R-:W2:Y:S02]  /*20d0*/  LD.E R28, desc[UR8][R12.64+-0x14] ;  /* 0xffffec080c1c7980 */ /* 0x000ea4000c101900 */
[----:B--2---:R-:W-:-:S04]  /*20e0*/  IADD3 R8, P0, PT, R28, UR4, RZ ;  /* 0x000000041c087c10 */ /* 0x004fc8000ff1e0ff */
[----:B-1----:R-:W-:-:S06]  /*20f0*/  LEA.HI.X.SX32 R9, R28, UR5, 0x1, P0 ;  /* 0x000000051c097c11 */ /* 0x002fcc00080f0eff */
        /* <DEDUP_REMOVED lines=57> */
[----:B------:R-:W2:Y:S01]  /*2490*/  LD.E R28, desc[UR8][R12.64+0x1c] ;  /* 0x00001c080c1c7980 */ /* 0x000ea2000c101900 */
[----:B------:R-:W-:Y:S01]  /*24a0*/  VIADD R27, R27, 0x10 ;  /* 0x000000101b1b7836 */ /* 0x000fe20000000000 */
[----:B--2---:R-:W-:-:S04]  /*24b0*/  IADD3 R8, P0, PT, R28, UR4, RZ ;  /* 0x000000041c087c10 */ /* 0x004fc8000ff1e0ff */
[----:B-1----:R-:W-:-:S06]  /*24c0*/  LEA.HI.X.SX32 R9, R28, UR5, 0x1, P0 ;  /* 0x000000051c097c11 */ /* 0x002fcc00080f0eff */
[----:B------:R-:W2:Y:S01]  /*24d0*/  LDG.E.U8 R9, desc[UR6][R8.64] ;  /* 0x0000000608097981 */ /* 0x000ea2000c1e1100 */
[----:B------:R-:W-:Y:S02]  /*24e0*/  R2UR UR4, R18 ;  /* 0x00000000120472ca */ /* 0x000fe400000e0000 */
[----:B------:R-:W-:Y:S02]  /*24f0*/  R2UR UR5, R19 ;  /* 0x00000000130572ca */ /* 0x000fe400000e0000 */
[----:B------:R-:W-:Y:S02]  /*2500*/  ISETP.NE.AND P0, PT, R27, RZ, PT ;  /* 0x000000ff1b00720c */ /* 0x000fe40003f05270 */
[----:B------:R-:W-:Y:S02]  /*2510*/  IADD3 R12, P2, PT, R12, 0x40, RZ ;  /* 0x000000400c0c7810 */ /* 0x000fe40007f5e0ff */
[----:B------:R-:W-:-:S03]  /*2520*/  IADD3 R14, P3, PT, R10, 0x10, RZ ;  /* 0x000000100a0e7810 */ /* 0x000fc60007f7e0ff */
[----:B------:R-:W-:Y:S02]  /*2530*/  IMAD.X R13, RZ, RZ, R13, P2 ;  /* 0x000000ffff0d7224 */ /* 0x000fe400010e060d */
[----:B------:R-:W-:Y:S02]  /*2540*/  IMAD.X R29, RZ, RZ, R11, P3 ;  /* 0x000000ffff1d7224 */ /* 0x000fe400018e060b */
[----:B--2---:R0:W-:Y:S02]  /*2550*/  ST.E.U8 desc[UR4][R10.64+0x8], R9 ;  /* 0x000008090a007985 */ /* 0x0041e4000c101104 */
[----:B------:R-:W-:Y:S05]  /*2560*/  @P0 BRA `(.L_x_18) ;  /* 0xfffffff800780947 */ /* 0x000fea000383ffff */
[----:B------:R-:W-:Y:S05]  /*2570*/  BSYNC.RECONVERGENT B2 ;  /* 0x0000000000027941 */ /* 0x000fea0003800200 */
.L_x_17:
[----:B------:R-:W-:-:S07]  /*2580*/  IMAD.MOV.U32 R27, RZ, RZ, R0 ;  /* 0x000000ffff1b7224 */ /* 0x000fce00078e0000 */
.L_x_16:
[----:B------:R-:W-:-:S13]  /*2590*/  ISETP.NE.AND P0, PT, R6, RZ, PT ;  /* 0x000000ff0600720c */ /* 0x000fda0003f05270 */
[----:B------:R-:W-:Y:S05]  /*25a0*/  @!P0 BRA `(.L_x_19) ;  /* 0x0000000800048947 */ /* 0x000fea0003800000 */
[----:B------:R-:W-:Y:S01]  /*25b0*/  VIADD R8, R6, 0xffffffff ;  /* 0xffffffff06087836 */ /* 0x000fe20000000000 */
[----:B------:R-:W-:-:S04]  /*25c0*/  ISETP.NE.AND P0, PT, R20, RZ, PT ;  /* 0x000000ff1400720c */ /* 0x000fc80003f05270 */
[----:B------:R-:W-:-:S13]  /*25d0*/  ISETP.GE.U32.AND P2, PT, R8, 0x7, PT ;  /* 0x000000070800780c */ /* 0x000fda0003f46070 */
[----:B------:R-:W-:Y:S05]  /*25e0*/  @!P2 BRA `(.L_x_20) ;  /* 0x0000000000d4a947 */ /* 0x000fea0003800000 */
[----:B------:R-:W-:Y:S01]  /*25f0*/  R2UR UR4, R18 ;  /* 0x00000000120472ca */ /* 0x000fe200000e0000 */
[----:B------:R-:W-:Y:S01]  /*2600*/  IMAD.WIDE.U32 R12, R27, 0x4, R16 ;  /* 0x000000041b0c7825 */ /* 0x000fe200078e0010 */
[----:B------:R-:W-:-:S13]  /*2610*/  R2UR UR5, R19 ;  /* 0x00000000130572ca */ /* 0x000fda00000e0000 */
[----:B0-----:R-:W2:Y:S01]  /*2620*/  LD.E R9, desc[UR4][R12.64] ;  /* 0x000000040c097980 */ /* 0x001ea2000c101900 */
[----:B------:R-:W2:Y:S01]  /*2630*/  LDCU.64 UR4, c[0x0][0x388] ;  /* 0x00007100ff0477ac */ /* 0x000ea20008000a00 */
[----:B------:R-:W-:Y:S02]  /*2640*/  R2UR UR6, R18 ;  /* 0x00000000120672ca */ /* 0x000fe400000e0000 */
[----:B------:R-:W-:Y:S02]  /*2650*/  R2UR UR7, R19 ;  /* 0x00000000130772ca */ /* 0x000fe400000e0000 */
[----:B--2---:R-:W-:-:S04]  /*2660*/  IADD3 R8, P2, PT, R9, UR4, RZ ;  /* 0x0000000409087c10 */ /* 0x004fc8000ff5e0ff */
[----:B------:R-:W-:-:S07]  /*2670*/  LEA.HI.X.SX32 R9, R9, UR5, 0x1, P2 ;  /* 0x0000000509097c11 */ /* 0x000fce00090f0eff */
[----:B------:R-:W2:Y:S01]  /*2680*/  LDG.E.U8 R9, desc[UR6][R8.64] ;  /* 0x0000000608097981 */ /* 0x000ea2000c1e1100 */
[----:B------:R-:W-:Y:S02]  /*2690*/  R2UR UR8, R18 ;  /* 0x00000000120872ca */ /* 0x000fe400000e0000 */
[----:B------:R-:W-:Y:S02]  /*26a0*/  R2UR UR9, R19 ;  /* 0x00000000130972ca */ /* 0x000fe400000e0000 */
[----:B------:R-:W-:-:S05]  /*26b0*/  IADD3 R10, P2, PT, R27, R4, RZ ;  /* 0x000000041b0a7210 */ /* 0x000fca0007f5e0ff */
[----:B------:R-:W-:-:S05]  /*26c0*/  IMAD.X R11, RZ, RZ, R5, P2 ;  /* 0x000000ffff0b7224 */ /* 0x000fca00010e0605 */
[----:B--2---:R0:W-:Y:S04]  /*26d0*/  ST.E.U8 desc[UR6][R10.64], R9 ;  /* 0x000000090a007985 */ /* 0x0041e8000c101106 */
        /* <DEDUP_REMOVED lines=30> */
[----:B------:R-:W3:Y:S02]  /*28c0*/  LD.E R28, desc[UR8][R12.64+0x1c] ;  /* 0x00001c080c1c7980 */ /* 0x000ee4000c101900 */
[----:B---3--:R-:W-:-:S04]  /*28d0*/  IADD3 R14, P2, PT, R28, UR4, RZ ;  /* 0x000000041c0e7c10 */ /* 0x008fc8000ff5e0ff */
[----:B-1----:R-:W-:-:S06]  /*28e0*/  LEA.HI.X.SX32 R15, R28, UR5, 0x1, P2 ;  /* 0x000000051c0f7c11 */ /* 0x002fcc00090f0eff */
[----:B------:R-:W3:Y:S01]  /*28f0*/  LDG.E.U8 R15, desc[UR6][R14.64] ;  /* 0x000000060e0f7981 */ /* 0x000ee2000c1e1100 */
[----:B------:R-:W-:Y:S01]  /*2900*/  R2UR UR4, R18 ;  /* 0x00000000120472ca */ /* 0x000fe200000e0000 */
[----:B------:R-:W-:Y:S01]  /*2910*/  VIADD R27, R27, 0x8 ;  /* 0x000000081b1b7836 */ /* 0x000fe20000000000 */
[----:B------:R-:W-:-:S13]  /*2920*/  R2UR UR5, R19 ;  /* 0x00000000130572ca */ /* 0x000fda00000e0000 */
[----:B---3--:R2:W-:Y:S02]  /*2930*/  ST.E.U8 desc[UR4][R10.64+0x7], R15 ;  /* 0x0000070f0a007985 */ /* 0x0085e4000c101104 */
.L_x_20:
[----:B------:R-:W-:Y:S05]  /*2940*/  @!P0 BRA `(.L_x_19) ;  /* 0x00000004001c8947 */ /* 0x000fea0003800000 */
[----:B------:R-:W-:Y:S01]  /*2950*/  VIADD R8, R20, 0xffffffff ;  /* 0xffffffff14087836 */ /* 0x000fe20000000000 */
[----:B------:R-:W-:-:S04]  /*2960*/  ISETP.NE.AND P0, PT, R21, RZ, PT ;  /* 0x000000ff1500720c */ /* 0x000fc80003f05270 */
[----:B------:R-:W-:-:S13]  /*2970*/  ISETP.GE.U32.AND P2, PT, R8, 0x3, PT ;  /* 0x000000030800780c */ /* 0x000fda0003f46070 */
[----:B------:R-:W-:Y:S05]  /*2980*/  @!P2 BRA `(.L_x_21) ;  /* 0x000000000084a947 */ /* 0x000fea0003800000 */
[----:B------:R-:W-:Y:S01]  /*2990*/  R2UR UR4, R18 ;  /* 0x00000000120472ca */ /* 0x000fe200000e0000 */
[----:B0-2---:R-:W-:Y:S01]  /*29a0*/  IMAD.WIDE.U32 R10, R27, 0x4, R16 ;  /* 0x000000041b0a7825 */ /* 0x005fe200078e0010 */
[----:B------:R-:W-:-:S13]  /*29b0*/  R2UR UR5, R19 ;  /* 0x00000000130572ca */ /* 0x000fda00000e0000 */
[----:B------:R-:W2:Y:S01]  /*29c0*/  LD.E R8, desc[UR4][R10.64] ;  /* 0x000000040a087980 */ /* 0x000ea2000c101900 */
        /* <DEDUP_REMOVED lines=24> */
[----:B------:R-:W2:Y:S01]  /*2b50*/  LDG.E.U8 R13, desc[UR6][R12.64] ;  /* 0x000000060c0d7981 */ /* 0x000ea2000c1e1100 */
[----:B------:R-:W-:Y:S01]  /*2b60*/  R2UR UR4, R18 ;  /* 0x00000000120472ca */ /* 0x000fe200000e0000 */
[----:B------:R-:W-:Y:S01]  /*2b70*/  VIADD R27, R27, 0x4 ;  /* 0x000000041b1b7836 */ /* 0x000fe20000000000 */
[----:B------:R-:W-:-:S13]  /*2b80*/  R2UR UR5, R19 ;  /* 0x00000000130572ca */ /* 0x000fda00000e0000 */
[----:B--2---:R3:W-:Y:S02]  /*2b90*/  ST.E.U8 desc[UR4][R8.64+0x3], R13 ;  /* 0x0000030d08007985 */ /* 0x0047e4000c101104 */
.L_x_21:
[----:B------:R-:W-:Y:S05]  /*2ba0*/  @!P0 BRA `(.L_x_19) ;  /* 0x0000000000848947 */ /* 0x000fea0003800000 */
[----:B------:R-:W-:Y:S01]  /*2bb0*/  R2UR UR4, R18 ;  /* 0x00000000120472ca */ /* 0x000fe200000e0000 */
[----:B0-23--:R-:W-:Y:S01]  /*2bc0*/  IMAD.WIDE.U32 R8, R27, 0x4, R16 ;  /* 0x000000041b087825 */ /* 0x00dfe200078e0010 */
        /* <DEDUP_REMOVED lines=8> */
[----:B------:R-:W-:-:S05]  /*2c50*/  IADD3 R10, P0, PT, R27, R4, RZ ;  /* 0x000000041b0a7210 */ /* 0x000fca0007f1e0ff */
[----:B------:R-:W-:Y:S01]  /*2c60*/  IMAD.X R11, RZ, RZ, R5, P0 ;  /* 0x000000ffff0b7224 */ /* 0x000fe200000e0605 */
[----:B------:R-:W-:-:S04]  /*2c70*/  ISETP.NE.AND P0, PT, R21, 0x1, PT ;  /* 0x000000011500780c */ /* 0x000fc80003f05270 */
[----:B--2---:R1:W-:Y:S09]  /*2c80*/  ST.E.U8 desc[UR6][R10.64], R13 ;  /* 0x0000000d0a007985 */ /* 0x0043f2000c101106 */
[----:B------:R-:W-:Y:S05]  /*2c90*/  @!P0 BRA `(.L_x_19) ;  /* 0x0000000000488947 */ /* 0x000fea0003800000 */
[----:B------:R-:W-:Y:S02]  /*2ca0*/  R2UR UR6, R18 ;  /* 0x00000000120672ca */ /* 0x000fe400000e0000 */
[----:B------:R-:W-:-:S13]  /*2cb0*/  R2UR UR7, R19 ;  /* 0x00000000130772ca */ /* 0x000fda00000e0000 */
[----:B-1----:R-:W2:Y:S02]  /*2cc0*/  LD.E R13, desc[UR6][R8.64+0x4] ;  /* 0x00000406080d7980 */ /* 0x002ea4000c101900 */
[----:B--2---:R-:W-:-:S04]  /*2cd0*/  IADD3 R12, P0, PT, R13, UR4, RZ ;  /* 0x000000040d0c7c10 */ /* 0x004fc8000ff1e0ff */
[----:B------:R-:W-:-:S06]  /*2ce0*/  LEA.HI.X.SX32 R13, R13, UR5, 0x1, P0 ;  /* 0x000000050d0d7c11 */ /* 0x000fcc00080f0eff */
[----:B------:R-:W2:Y:S01]  /*2cf0*/  LDG.E.U8 R13, desc[UR6][R12.64] ;  /* 0x000000060c0d7981 */ /* 0x000ea2000c1e1100 */
[----:B------:R-:W-:-:S03]  /*2d00*/  ISETP.NE.AND P0, PT, R21, 0x2, PT ;  /* 0x000000021500780c */ /* 0x000fc60003f05270 */
[----:B--2---:R4:W-:Y:S10]  /*2d10*/  ST.E.U8 desc[UR6][R10.64+0x1], R13 ;  /* 0x0000010d0a007985 */ /* 0x0049f4000c101106 */
[----:B------:R-:W-:Y:S05]  /*2d20*/  @!P0 BRA `(.L_x_19) ;  /* 0x0000000000248947 */ /* 0x000fea0003800000 */
[----:B------:R-:W-:Y:S02]  /*2d30*/  R2UR UR6, R18 ;  /* 0x00000000120672ca */ /* 0x000fe400000e0000 */
[----:B------:R-:W-:-:S13]  /*2d40*/  R2UR UR7, R19 ;  /* 0x00000000130772ca */ /* 0x000fda00000e0000 */
[----:B------:R-:W2:Y:S02]  /*2d50*/  LD.E R8, desc[UR6][R8.64+0x8] ;  /* 0x0000080608087980 */ /* 0x000ea4000c101900 */
[----:B--2---:R-:W-:-:S04]  /*2d60*/  IADD3 R12, P0, PT, R8, UR4, RZ ;  /* 0x00000004080c7c10 */ /* 0x004fc8000ff1e0ff */
[----:B----4-:R-:W-:-:S06]  /*2d70*/  LEA.HI.X.SX32 R13, R8, UR5, 0x1, P0 ;  /* 0x00000005080d7c11 */ /* 0x010fcc00080f0eff */
[----:B------:R-:W2:Y:S01]  /*2d80*/  LDG.E.U8 R13, desc[UR6][R12.64] ;  /* 0x000000060c0d7981 */ /* 0x000ea2000c1e1100 */
[----:B------:R-:W-:Y:S02]  /*2d90*/  R2UR UR4, R18 ;  /* 0x00000000120472ca */ /* 0x000fe400000e0000 */
[----:B------:R-:W-:-:S13]  /*2da0*/  R2UR UR5, R19 ;  /* 0x00000000130572ca */ /* 0x000fda00000e0000 */
[----:B--2---:R0:W-:Y:S02]  /*2db0*/  ST.E.U8 desc[UR4][R10.64+0x2], R13 ;  /* 0x0000020d0a007985 */ /* 0x0041e4000c101104 */
.L_x_19:
[----:B------:R-:W-:Y:S04]  /*2dc0*/  BSSY.RECONVERGENT B2, `(.L_x_22) ;  /* 0x000001b000027945 */ /* 0x000fe80003800200 */
[----:B------:R-:W-:Y:S01]  /*2dd0*/  BSSY.RELIABLE B3, `(.L_x_23) ;  /* 0x0000014000037945 */ /* 0x000fe20003800100 */
[----:B01-34-:R-:W-:-:S07]  /*2de0*/  IMAD.MOV.U32 R13, RZ, RZ, RZ ;  /* 0x000000ffff0d7224 */ /* 0x01bfce00078e00ff */
.L_x_25:
[----:B------:R-:W0:Y:S01]  /*2df0*/  LDCU.64 UR4, c[0x0][0x398] ;  /* 0x00007300ff0477ac */ /* 0x000e220008000a00 */
[C---:B------:R-:W-:Y:S02]  /*2e00*/  R2UR UR6, R18.reuse ;  /* 0x00000000120672ca */ /* 0x040fe400000e0000 */
[C---:B------:R-:W-:Y:S02]  /*2e10*/  R2UR UR7, R19.reuse ;  /* 0x00000000130772ca */ /* 0x040fe400000e0000 */
[----:B------:R-:W-:Y:S02]  /*2e20*/  R2UR UR8, R18 ;  /* 0x00000000120872ca */ /* 0x000fe400000e0000 */
[----:B------:R-:W-:Y:S02]  /*2e30*/  R2UR UR9, R19 ;  /* 0x00000000130972ca */ /* 0x000fe400000e0000 */
[----:B--2---:R-:W-:-:S05]  /*2e40*/  IADD3 R10, P0, PT, R13, R4, RZ ;  /* 0x000000040d0a7210 */ /* 0x004fca0007f1e0ff */
[----:B------:R-:W-:Y:S01]  /*2e50*/  IMAD.X R11, RZ, RZ, R5, P0 ;  /* 0x000000ffff0b7224 */ /* 0x000fe200000e0605 */
[----:B0-----:R-:W-:-:S04]  /*2e60*/  IADD3 R8, P2, PT, R13, UR4, RZ ;  /* 0x000000040d087c10 */ /* 0x001fc8000ff5e0ff */
[----:B------:R-:W2:Y:S01]  /*2e70*/  LD.E.U8 R10, desc[UR6][R10.64] ;  /* 0x000000060a0a7980 */ /* 0x000ea2000c101100 */
[----:B------:R-:W-:-:S06]  /*2e80*/  IMAD.X R9, RZ, RZ, UR5, P2 ;  /* 0x00000005ff097e24 */ /* 0x000fcc00090e06ff */
[----:B------:R-:W2:Y:S02]  /*2e90*/  LDG.E.U8 R9, desc[UR8][R8.64] ;  /* 0x0000000808097981 */ /* 0x000ea4000c1e1100 */
[----:B--2---:R-:W-:-:S13]  /*2ea0*/  ISETP.NE.AND P0, PT, R10, R9, PT ;  /* 0x000000090a00720c */ /* 0x004fda0003f05270 */
[----:B------:R-:W-:Y:S05]  /*2eb0*/  @P0 BREAK.RELIABLE B3 ;  /* 0x0000000000030942 */ /* 0x000fea0003800100 */
[----:B------:R-:W-:Y:S05]  /*2ec0*/  @P0 BRA `(.L_x_24) ;  /* 0x0000000000280947 */ /* 0x000fea0003800000 */
[----:B------:R-:W0:Y:S01]  /*2ed0*/  LDCU UR4, c[0x0][0x394] ;  /* 0x00007280ff0477ac */ /* 0x000e220008000800 */
[----:B------:R-:W-:-:S05]  /*2ee0*/  VIADD R13, R13, 0x1 ;  /* 0x000000010d0d7836 */ /* 0x000fca0000000000 */
[----:B0-----:R-:W-:-:S13]  /*2ef0*/  ISETP.NE.AND P0, PT, R13, UR4, PT ;  /* 0x000000040d007c0c */ /* 0x001fda000bf05270 */
[----:B------:R-:W-:Y:S05]  /*2f00*/  @P0 BRA `(.L_x_25) ;  /* 0xfffffffc00b80947 */ /* 0x000fea000383ffff */
[----:B------:R-:W-:Y:S05]  /*2f10*/  BSYNC.RELIABLE B3 ;  /* 0x0000000000037941 */ /* 0x000fea0003800100 */
.L_x_23:
[----:B------:R-:W0:Y:S01]  /*2f20*/  LDC.64 R8, c[0x4][0x8] ;  /* 0x01000200ff087b82 */ /* 0x000e220000000a00 */
[----:B------:R-:W-:Y:S01]  /*2f30*/  R2UR UR4, R18 ;  /* 0x00000000120472ca */ /* 0x000fe200000e0000 */
[----:B------:R-:W-:Y:S01]  /*2f40*/  IMAD.MOV.U32 R10, RZ, RZ, 0x1 ;  /* 0x00000001ff0a7424 */ /* 0x000fe200078e00ff */
[----:B------:R-:W-:-:S13]  /*2f50*/  R2UR UR5, R19 ;  /* 0x00000000130572ca */ /* 0x000fda00000e0000 */
[----:B0-----:R0:W-:Y:S02]  /*2f60*/  STG.E.U8 desc[UR4][R8.64], R10 ;  /* 0x0000000a08007986 */ /* 0x0011e4000c101104 */
.L_x_24:
[----:B------:R-:W-:Y:S05]  /*2f70*/  BSYNC.RECONVERGENT B2 ;  /* 0x0000000000027941 */ /* 0x000fea0003800200 */
.L_x_22:
[----:B------:R-:W0:Y:S01]  /*2f80*/  LDCU UR4, c[0x0][0x390] ;  /* 0x00007200ff0477ac */ /* 0x000e220008000800 */
[----:B------:R-:W-:Y:S01]  /*2f90*/  IADD3 R25, P0, PT, R25, 0x1, RZ ;  /* 0x0000000119197810 */ /* 0x000fe20007f1e0ff */
[----:B------:R-:W-:Y:S04]  /*2fa0*/  BSSY.RECONVERGENT B2, `(.L_x_26) ;  /* 0x0000015000027945 */ /* 0x000fe80003800200 */
[----:B------:R-:W-:Y:S02]  /*2fb0*/  IMAD.X R23, RZ, RZ, R23, P0 ;  /* 0x000000ffff177224 */ /* 0x000fe400000e0617 */
[----:B0-----:R-:W-:-:S07]  /*2fc0*/  IMAD.U32 R10, RZ, RZ, UR4 ;  /* 0x00000004ff0a7e24 */ /* 0x001fce000f8e00ff */
.L_x_28:
[----:B------:R-:W-:Y:S01]  /*2fd0*/  R2UR UR4, R18 ;  /* 0x00000000120472ca */ /* 0x000fe200000e0000 */
[----:B------:R-:W-:Y:S01]  /*2fe0*/  VIADD R13, R10, 0xffffffff ;  /* 0xffffffff0a0d7836 */ /* 0x000fe20000000000 */
[----:B------:R-:W-:-:S03]  /*2ff0*/  R2UR UR5, R19 ;  /* 0x00000000130572ca */ /* 0x000fc600000e0000 */
[----:B0-----:R-:W-:-:S10]  /*3000*/  IMAD.WIDE.U32 R8, R13, 0x4, R16 ;  /* 0x000000040d087825 */ /* 0x001fd400078e0010 */
[----:B------:R-:W2:Y:S01]  /*3010*/  LD.E R11, desc[UR4][R8.64] ;  /* 0x00000004080b7980 */ /* 0x000ea2000c101900 */
[----:B------:R-:W0:Y:S01]  /*3020*/  LDCU UR4, c[0x0][0x390] ;  /* 0x00007200ff0477ac */ /* 0x000e220008000800 */
[----:B------:R-:W-:Y:S02]  /*3030*/  R2UR UR6, R18 ;  /* 0x00000000120672ca */ /* 0x000fe400000e0000 */
[----:B------:R-:W-:Y:S01]  /*3040*/  R2UR UR7, R19 ;  /* 0x00000000130772ca */ /* 0x000fe200000e0000 */
[----:B--2---:R-:W-:-:S05]  /*3050*/  VIADD R11, R11, 0x1 ;  /* 0x000000010b0b7836 */ /* 0x004fca0000000000 */
[----:B0-----:R-:W-:-:S07]  /*3060*/  ISETP.GE.AND P0, PT, R11, UR4, PT ;  /* 0x000000040b007c0c */ /* 0x001fce000bf06270 */
[----:B------:R0:W-:Y:S06]  /*3070*/  ST.E desc[UR6][R8.64], R11 ;  /* 0x0000000b08007985 */ /* 0x0001ec000c101906 */
[----:B0-----:R-:W-:Y:S05]  /*3080*/  @!P0 BRA `(.L_x_27) ;  /* 0x0000000000188947 */ /* 0x001fea0003800000 */
[----:B------:R-:W-:Y:S02]  /*3090*/  R2UR UR4, R18 ;  /* 0x00000000120472ca */ /* 0x000fe400000e0000 */
[----:B------:R-:W-:Y:S02]  /*30a0*/  R2UR UR5, R19 ;  /* 0x00000000130572ca */ /* 0x000fe400000e0000 */
[----:B------:R-:W-:Y:S01]  /*30b0*/  ISETP.GT.AND P0, PT, R10, 0x1, PT ;  /* 0x000000010a00780c */ /* 0x000fe20003f04270 */
[----:B------:R-:W-:-:S10]  /*30c0*/  IMAD.MOV.U32 R10, RZ, RZ, R13 ;  /* 0x000000ffff0a7224 */ /* 0x000fd400078e000d */
[----:B------:R0:W-:Y:S02]  /*30d0*/  ST.E desc[UR4][R8.64], RZ ;  /* 0x000000ff08007985 */ /* 0x0001e4000c101904 */
[----:B------:R-:W-:Y:S05]  /*30e0*/  @P0 BRA `(.L_x_28) ;  /* 0xfffffffc00b80947 */ /* 0x000fea000383ffff */
.L_x_27:
[----:B------:R-:W-:Y:S05]  /*30f0*/  BSYNC.RECONVERGENT B2 ;  /* 0x0000000000027941 */ /* 0x000fea0003800200 */
.L_x_26:
[----:B0-----:R-:W0:Y:S01]  /*3100*/  LDC.64 R8, c[0x4][0x8] ;  /* 0x01000200ff087b82 */ /* 0x001e220000000a00 */
[----:B------:R-:W-:Y:S02]  /*3110*/  R2UR UR4, R18 ;  /* 0x00000000120472ca */ /* 0x000fe400000e0000 */
[----:B------:R-:W-:-:S13]  /*3120*/  R2UR UR5, R19 ;  /* 0x00000000130572ca */ /* 0x000fda00000e0000 */
[----:B0-----:R-:W2:Y:S01]  /*3130*/  LDG.E.U8 R10, desc[UR4][R8.64] ;  /* 0x00000004080a7981 */ /* 0x001ea2000c1e1100 */
[----:B------:R-:W-:-:S04]  /*3140*/  ISETP.GE.U32.AND P0, PT, R25, R22, PT ;  /* 0x000000161900720c */ /* 0x000fc80003f06070 */
[----:B------:R-:W-:Y:S02]  /*3150*/  ISETP.GE.U32.AND.EX P0, PT, R23, R2, PT, P0 ;  /* 0x000000021700720c */ /* 0x000fe40003f06100 */
[----:B--2---:R-:W-:-:S13]  /*3160*/  ISETP.NE.AND P2, PT, R10, RZ, PT ;  /* 0x000000ff0a00720c */ /* 0x004fda0003f45270 */
[----:B------:R-:W-:Y:S05]  /*3170*/  @P2 BRA `(.L_x_29) ;  /* 0x0000000000042947 */ /* 0x000fea0003800000 */
[----:B------:R-:W-:Y:S05]  /*3180*/  @!P0 BRA `(.L_x_30) ;  /* 0xffffffec00508947 */ /* 0x000fea000383ffff */
.L_x_29:
[----:B------:R-:W-:Y:S05]  /*3190*/  BSYNC.RECONVERGENT B1 ;  /* 0x0000000000017941 */ /* 0x000fea0003800200 */
.L_x_15:
[----:B------:R-:W-:Y:S05]  /*31a0*/  BRA `(.L_x_12) ;  /* 0x0000001000f87947 */ /* 0x000fea0003800000 */
.L_x_14:
[C---:B------:R-:W-:Y:S01]  /*31b0*/  LOP3.LUT R0, R21.reuse, 0xf, RZ, 0xc0, !PT ;  /* 0x0000000f15007812 */ /* 0x040fe200078ec0ff */
[C---:B------:R-:W-:Y:S01]  /*31c0*/  VIADD R6, R21.reuse, 0xffffffff ;  /* 0xffffffff15067836 */ /* 0x040fe20000000000 */
[----:B------:R-:W-:Y:S01]  /*31d0*/  BSSY.RECONVERGENT B1, `(.L_x_31) ;  /* 0x0000116000017945 */ /* 0x000fe20003800200 */
[C---:B------:R-:W-:Y:S02]  /*31e0*/  LOP3.LUT R20, R21.reuse, 0x7ffffff0, RZ, 0xc0, !PT ;  /* 0x7ffffff015147812 */ /* 0x040fe400078ec0ff */
[----:B------:R-:W-:Y:S01]  /*31f0*/  VIADD R8, R0, 0xffffffff ;  /* 0xffffffff00087836 */ /* 0x000fe20000000000 */
[----:B------:R-:W-:Y:S02]  /*3200*/  ISETP.GE.U32.AND P2, PT, R6, 0xf, PT ;  /* 0x0000000f0600780c */ /* 0x000fe40003f46070 */
[----:B------:R-:W-:Y:S02]  /*3210*/  LOP3.LUT R6, R21, 0x7, RZ, 0xc0, !PT ;  /* 0x0000000715067812 */ /* 0x000fe400078ec0ff */
[----:B------:R-:W-:-:S02]  /*3220*/  ISETP.GE.U32.AND P1, PT, R8, 0x7, PT ;  /* 0x000000070800780c */ /* 0x000fc40003f26070 */
[----:B------:R-:W-:-:S11]  /*3230*/  LOP3.LUT R21, R21, 0x3, RZ, 0xc0, !PT ;  /* 0x0000000315157812 */ /* 0x000fd600078ec0ff */
.L_x_44:
[----:B------:R-:W-:Y:S01]  /*3240*/  IMAD.MOV.U32 R27, RZ, RZ, RZ ;  /* 0x000000ffff1b7224 */ /* 0x000fe200078e00ff */
[----:B01----:R-:W-:Y:S06]  /*3250*/  @!P2 BRA `(.L_x_32) ;  /* 0x00000004008ca947 */ /* 0x003fec0003800000 */
[----:B------:R-:W-:Y:S01]  /*3260*/  BSSY.RECONVERGENT B2, `(.L_x_33) ;  /* 0x0000061000027945 */ /* 0x000fe20003800200 */
[----:B------:R-:W-:-:S07]  /*3270*/  IMAD.MOV.U32 R27, RZ, RZ, RZ ;  /* 0x000000ffff1b7224 */ /* 0x000fce00078e00ff */
.L_x_34:
        /* <DEDUP_REMOVED lines=92> */
[----:B------:R-:W-:-:S11]  /*3840*/  ISETP.NE.AND P0, PT, R27, R20, PT ;  /* 0x000000141b00720c */ /* 0x000fd60003f05270 */
[----:B--2---:R0:W-:Y:S02]  /*3850*/  ST.E.U8 desc[UR4][R10.64+0xf], R15 ;  /* 0x00000f0f0a007985 */ /* 0x0041e4000c101104 */
[----:B------:R-:W-:Y:S05]  /*3860*/  @P0 BRA `(.L_x_34) ;  /* 0xfffffff800840947 */ /* 0x000fea000383ffff */
[----:B------:R-:W-:Y:S05]  /*3870*/  BSYNC.RECONVERGENT B2 ;  /* 0x0000000000027941 */ /* 0x000fea0003800200 */
.L_x_33:
[----:B------:R-:W-:-:S07]  /*3880*/  IMAD.MOV.U32 R27, RZ, RZ, R20 ;  /* 0x000000ffff1b7224 */ /* 0x000fce00078e0014 */
.L_x_32:
[----:B------:R-:W-:-:S13]  /*3890*/  ISETP.NE.AND P0, PT, R0, RZ, PT ;  /* 0x000000ff0000720c */ /* 0x000fda0003f05270 */
[----:B------:R-:W-:Y:S05]  /*38a0*/  @!P0 BRA `(.L_x_35) ;  /* 0x0000000400fc8947 */ /* 0x000fea0003800000 */
[----:B------:R-:W-:Y:S01]  /*38b0*/  ISETP.NE.AND P0, PT, R6, RZ, PT ;  /* 0x000000ff0600720c */ /* 0x000fe20003f05270 */
[----:B------:R-:W-:-:S12]  /*38c0*/  @!P1 BRA `(.L_x_36) ;  /* 0x0000000000d49947 */ /* 0x000fd80003800000 */
        /* <DEDUP_REMOVED lines=53> */
.L_x_36:
        /* <DEDUP_REMOVED lines=38> */
.L_x_37:
        /* <DEDUP_REMOVED lines=34> */
.L_x_35:
[----:B------:R-:W-:Y:S04]  /*40a0*/  BSSY.RECONVERGENT B2, `(.L_x_38) ;  /* 0x0000021000027945 */ /* 0x000fe80003800200 */
[----:B------:R-:W-:Y:S01]  /*40b0*/  BSSY.RELIABLE B3, `(.L_x_39) ;  /* 0x0000014000037945 */ /* 0x000fe20003800100 */
[----:B01-34-:R-:W-:-:S07]  /*40c0*/  IMAD.MOV.U32 R13, RZ, RZ, RZ ;  /* 0x000000ffff0d7224 */ /* 0x01bfce00078e00ff */
.L_x_41:
        /* <DEDUP_REMOVED lines=19> */
.L_x_39:
[----:B------:R-:W0:Y:S01]  /*4200*/  LDC.64 R8, c[0x4][0x8] ;  /* 0x01000200ff087b82 */ /* 0x000e220000000a00 */
[----:B------:R-:W-:Y:S01]  /*4210*/  R2UR UR4, R18 ;  /* 0x00000000120472ca */ /* 0x000fe200000e0000 */
[----:B------:R-:W-:Y:S01]  /*4220*/  IMAD.MOV.U32 R11, RZ, RZ, 0x1 ;  /* 0x00000001ff0b7424 */ /* 0x000fe200078e00ff */
[----:B------:R-:W-:Y:S01]  /*4230*/  R2UR UR5, R19 ;  /* 0x00000000130572ca */ /* 0x000fe200000e0000 */
[----:B------:R-:W-:-:S12]  /*4240*/  IMAD.MOV.U32 R10, RZ, RZ, 0x1 ;  /* 0x00000001ff0a7424 */ /* 0x000fd800078e00ff */
[----:B0-----:R1:W-:Y:S01]  /*4250*/  STG.E.U8 desc[UR4][R8.64], R11 ;  /* 0x0000000b08007986 */ /* 0x0013e2000c101104 */
[----:B------:R-:W-:Y:S05]  /*4260*/  BRA `(.L_x_42) ;  /* 0x0000000000107947 */ /* 0x000fea0003800000 */
.L_x_40:
[----:B------:R-:W0:Y:S01]  /*4270*/  LDC.64 R8, c[0x4][0x8] ;  /* 0x01000200ff087b82 */ /* 0x000e220000000a00 */
[----:B------:R-:W-:Y:S02]  /*4280*/  R2UR UR4, R18 ;  /* 0x00000000120472ca */ /* 0x000fe400000e0000 */
[----:B------:R-:W-:-:S13]  /*4290*/  R2UR UR5, R19 ;  /* 0x00000000130572ca */ /* 0x000fda00000e0000 */
[----:B0-----:R0:W5:Y:S02]  /*42a0*/  LDG.E.U8 R10, desc[UR4][R8.64] ;  /* 0x00000004080a7981 */ /* 0x001164000c1e1100 */
.L_x_42:
[----:B------:R-:W-:Y:S05]  /*42b0*/  BSYNC.RECONVERGENT B2 ;  /* 0x0000000000027941 */ /* 0x000fea0003800200 */
.L_x_38:
[----:B-----5:R-:W-:Y:S02]  /*42c0*/  LOP3.LUT P3, RZ, R10, 0xff, RZ, 0xc0, !PT ;  /* 0x000000ff0aff7812 */ /* 0x020fe4000786c0ff */
[----:B------:R-:W-:-:S05]  /*42d0*/  IADD3 R25, P0, PT, R25, 0x1, RZ ;  /* 0x0000000119197810 */ /* 0x000fca0007f1e0ff */
[----:B------:R-:W-:Y:S01]  /*42e0*/  IMAD.X R23, RZ, RZ, R23, P0 ;  /* 0x000000ffff177224 */ /* 0x000fe200000e0617 */
[----:B------:R-:W-:-:S04]  /*42f0*/  ISETP.GE.U32.AND P0, PT, R25, R22, PT ;  /* 0x000000161900720c */ /* 0x000fc80003f06070 */
[----:B------:R-:W-:Y:S01]  /*4300*/  ISETP.GE.U32.AND.EX P0, PT, R23, R2, PT, P0 ;  /* 0x000000021700720c */ /* 0x000fe20003f06100 */
[----:B------:R-:W-:-:S12]  /*4310*/  @P3 BRA `(.L_x_43) ;  /* 0x0000000000043947 */ /* 0x000fd80003800000 */
[----:B------:R-:W-:Y:S05]  /*4320*/  @!P0 BRA `(.L_x_44) ;  /* 0xffffffec00c48947 */ /* 0x000fea000383ffff */
.L_x_43:
[----:B------:R-:W-:Y:S05]  /*4330*/  BSYNC.RECONVERGENT B1 ;  /* 0x0000000000017941 */ /* 0x000fea0003800200 */
.L_x_31:
[----:B------:R-:W-:Y:S05]  /*4340*/  BRA `(.L_x_12) ;  /* 0x0000000000907947 */ /* 0x000fea0003800000 */
.L_x_13:
[----:B------:R-:W0:Y:S01]  /*4350*/  LDC R0, c[0x0][0x390] ;  /* 0x0000e400ff007b82 */ /* 0x000e220000000800 */
[----:B------:R-:W-:Y:S02]  /*4360*/  IMAD.MOV.U32 R4, RZ, RZ, 0x1 ;  /* 0x00000001ff047424 */ /* 0x000fe400078e00ff */
[----:B------:R-:W-:Y:S01]  /*4370*/  IMAD.MOV.U32 R10, RZ, RZ, 0x1 ;  /* 0x00000001ff0a7424 */ /* 0x000fe200078e00ff */
[----:B0-----:R-:W-:-:S13]  /*4380*/  ISETP.GE.AND P0, PT, R0, 0x1, PT ;  /* 0x000000010000780c */ /* 0x001fda0003f06270 */
[----:B------:R-:W-:Y:S02]  /*4390*/  @!P0 R2UR UR4, R18 ;  /* 0x00000000120482ca */ /* 0x000fe400000e0000 */
[----:B------:R-:W-:-:S13]  /*43a0*/  @!P0 R2UR UR5, R19 ;  /* 0x00000000130582ca */ /* 0x000fda00000e0000 */
[----:B------:R0:W-:Y:S01]  /*43b0*/  @!P0 STG.E.U8 desc[UR4][R8.64], R4 ;  /* 0x0000000408008986 */ /* 0x0001e2000c101104 */
[----:B------:R-:W-:Y:S05]  /*43c0*/  @!P0 BRA `(.L_x_12) ;  /* 0x0000000000708947 */ /* 0x000fea0003800000 */
[----:B------:R-:W1:Y:S01]  /*43d0*/  LDCU UR4, c[0x0][0x390] ;  /* 0x00007200ff0477ac */ /* 0x000e620008000800 */
[----:B------:R-:W-:Y:S01]  /*43e0*/  BSSY.RECONVERGENT B1, `(.L_x_45) ;  /* 0x0000014000017945 */ /* 0x000fe20003800200 */
[----:B-1----:R-:W-:-:S07]  /*43f0*/  IMAD.U32 R0, RZ, RZ, UR4 ;  /* 0x00000004ff007e24 */ /* 0x002fce000f8e00ff */
.L_x_47:
[----:B------:R-:W-:Y:S01]  /*4400*/  R2UR UR4, R18 ;  /* 0x00000000120472ca */ /* 0x000fe200000e0000 */
[----:B------:R-:W-:Y:S01]  /*4410*/  VIADD R11, R0, 0xffffffff ;  /* 0xffffffff000b7836 */ /* 0x000fe20000000000 */
[----:B------:R-:W-:-:S03]  /*4420*/  R2UR UR5, R19 ;  /* 0x00000000130572ca */ /* 0x000fc600000e0000 */
[----:B01----:R-:W-:-:S10]  /*4430*/  IMAD.WIDE.U32 R4, R11, 0x4, R16 ;  /* 0x000000040b047825 */ /* 0x003fd400078e0010 */
        /* <DEDUP_REMOVED lines=10> */
[----:B------:R-:W-:Y:S01]  /*44e0*/  ISETP.GT.U32.AND P0, PT, R0, 0x1, PT ;  /* 0x000000010000780c */ /* 0x000fe20003f04070 */
[----:B------:R-:W-:-:S10]  /*44f0*/  IMAD.MOV.U32 R0, RZ, RZ, R11 ;  /* 0x000000ffff007224 */ /* 0x000fd400078e000b */
[----:B------:R1:W-:Y:S02]  /*4500*/  ST.E desc[UR4][R4.64], RZ ;  /* 0x000000ff04007985 */ /* 0x0003e4000c101904 */
[----:B------:R-:W-:Y:S05]  /*4510*/  @P0 BRA `(.L_x_47) ;  /* 0xfffffffc00b80947 */ /* 0x000fea000383ffff */
.L_x_46:
[----:B------:R-:W-:Y:S05]  /*4520*/  BSYNC.RECONVERGENT B1 ;  /* 0x0000000000017941 */ /* 0x000fea0003800200 */
.L_x_45:
[----:B-1----:R-:W0:Y:S01]  /*4530*/  LDC.64 R4, c[0x4][0x8] ;  /* 0x01000200ff047b82 */ /* 0x002e220000000a00 */
[----:B------:R-:W-:Y:S01]  /*4540*/  R2UR UR4, R18 ;  /* 0x00000000120472ca */ /* 0x000fe200000e0000 */
[----:B------:R-:W-:Y:S01]  /*4550*/  IMAD.MOV.U32 R2, RZ, RZ, 0x1 ;  /* 0x00000001ff027424 */ /* 0x000fe200078e00ff */
[----:B------:R-:W-:Y:S01]  /*4560*/  R2UR UR5, R19 ;  /* 0x00000000130572ca */ /* 0x000fe200000e0000 */
[----:B------:R-:W-:-:S12]  /*4570*/  IMAD.MOV.U32 R10, RZ, RZ, 0x1 ;  /* 0x00000001ff0a7424 */ /* 0x000fd800078e00ff */
[----:B0-----:R1:W-:Y:S02]  /*4580*/  STG.E.U8 desc[UR4][R4.64], R2 ;  /* 0x0000000204007986 */ /* 0x0013e4000c101104 */
.L_x_12:
[----:B------:R-:W-:Y:S05]  /*4590*/  BSYNC.RECONVERGENT B0 ;  /* 0x0000000000007941 */ /* 0x000fea0003800200 */
.L_x_11:
[----:B------:R-:W-:-:S04]  /*45a0*/  LOP3.LUT P0, RZ, R10, 0xff, RZ, 0xc0, !PT ;  /* 0x000000ff0aff7812 */ /* 0x000fc8000780c0ff */
[----:B------:R-:W-:-:S13]  /*45b0*/  ISETP.GE.U32.OR P0, PT, R24, R3, P0 ;  /* 0x000000031800720c */ /* 0x000fda0000706470 */
[----:B------:R-:W-:Y:S05]  /*45c0*/  @P0 EXIT ;  /* 0x000000000000094d */ /* 0x000fea0003800000 */
[----:B-1----:R-:W1:Y:S01]  /*45d0*/  LDC R2, c[0x0][0x394] ;  /* 0x0000e500ff027b82 */ /* 0x002e620000000800 */
[----:B------:R-:W-:Y:S01]  /*45e0*/  IMAD R0, R7, 0x9000, R24 ;  /* 0x0000900007007824 */ /* 0x000fe200078e0218 */
[----:B-1----:R-:W-:-:S13]  /*45f0*/  ISETP.GE.AND P0, PT, R2, 0x1, PT ;  /* 0x000000010200780c */ /* 0x002fda0003f06270 */
[----:B------:R-:W-:Y:S05]  /*4600*/  @!P0 BRA `(.L_x_48) ;  /* 0x0000000c003c8947 */ /* 0x000fea0003800000 */
[----:B------:R-:W1:Y:S01]  /*4610*/  LDCU UR4, c[0x0][0x394] ;  /* 0x00007280ff0477ac */ /* 0x000e620008000800 */
[C---:B------:R-:W-:Y:S01]  /*4620*/  VIADD R3, R2.reuse, 0xffffffff ;  /* 0xffffffff02037836 */ /* 0x040fe20000000000 */
[----:B------:R-:W-:-:S04]  /*4630*/  LOP3.LUT R20, R2, 0x3, RZ, 0xc0, !PT ;  /* 0x0000000302147812 */ /* 0x000fc800078ec0ff */
[----:B------:R-:W-:Y:S01]  /*4640*/  ISETP.GE.U32.AND P0, PT, R3, 0x3, PT ;  /* 0x000000030300780c */ /* 0x000fe20003f06070 */
[----:B-1----:R-:W-:-:S12]  /*4650*/  IMAD.U32 R13, RZ, RZ, UR4 ;  /* 0x00000004ff0d7e24 */ /* 0x002fd8000f8e00ff */
[----:B------:R-:W-:Y:S05]  /*4660*/  @!P0 BRA `(.L_x_49) ;  /* 0x0000000400c08947 */ /* 0x000fea0003800000 */
[----:B------:R-:W1:Y:S01]  /*4670*/  LDC R3, c[0x0][0x390] ;  /* 0x0000e400ff037b82 */ /* 0x000e620000000800 */
[C---:B------:R-:W-:Y:S01]  /*4680*/  LOP3.LUT R12, R2.reuse, 0x7ffffffc, RZ, 0xc0, !PT ;  /* 0x7ffffffc020c7812 */ /* 0x040fe200078ec0ff */
[----:B------:R-:W-:Y:S01]  /*4690*/  IMAD.MOV.U32 R14, RZ, RZ, RZ ;  /* 0x000000ffff0e7224 */ /* 0x000fe200078e00ff */
[----:B------:R-:W-:Y:S01]  /*46a0*/  BSSY.RECONVERGENT B0, `(.L_x_50) ;  /* 0x000006b000007945 */ /* 0x000fe20003800200 */
[----:B------:R-:W-:Y:S02]  /*46b0*/  VIADD R13, R2, 0xfffffffe ;  /* 0xfffffffe020d7836 */ /* 0x000fe40000000000 */
[----:B------:R-:W-:Y:S02]  /*46c0*/  IMAD.MOV R12, RZ, RZ, -R12 ;  /* 0x000000ffff0c7224 */ /* 0x000fe400078e0a0c */
[----:B------:R-:W2:Y:S01]  /*46d0*/  LDC R11, c[0x0][0x390] ;  /* 0x0000e400ff0b7b82 */ /* 0x000ea20000000800 */
[----:B-1----:R-:W-:-:S04]  /*46e0*/  IABS R10, R3 ;  /* 0x00000003000a7213 */ /* 0x002fc80000000000 */
[----:B------:R-:W1:Y:S08]  /*46f0*/  I2F.RP R3, R10 ;  /* 0x0000000a00037306 */ /* 0x000e700000209400 */
[----:B-1----:R-:W1:Y:S02]  /*4700*/  MUFU.RCP R3, R3 ;  /* 0x0000000300037308 */ /* 0x002e640000001000 */
[----:B-1----:R-:W-:-:S06]  /*4710*/  VIADD R15, R3, 0xffffffe ;  /* 0x0ffffffe030f7836 */ /* 0x002fcc0000000000 */
[----:B------:R-:W1:Y:S02]  /*4720*/  F2I.FTZ.U32.TRUNC.NTZ R15, R15 ;  /* 0x0000000f000f7305 */ /* 0x000e64000021f000 */
[----:B-1----:R-:W-:-:S04]  /*4730*/  IMAD.MOV R5, RZ, RZ, -R15 ;  /* 0x000000ffff057224 */ /* 0x002fc800078e0a0f */
[----:B------:R-:W-:-:S04]  /*4740*/  IMAD R5, R5, R10, RZ ;  /* 0x0000000a05057224 */ /* 0x000fc800078e02ff */
[----:B--2---:R-:W-:-:S07]  /*4750*/  IMAD.HI.U32 R14, R15, R5, R14 ;  /* 0x000000050f0e7227 */ /* 0x004fce00078e000e */
.L_x_51:
[----:B-1----:R-:W-:Y:S01]  /*4760*/  IABS R2, R11 ;  /* 0x0000000b00027213 */ /* 0x002fe20000000000 */
[----:B------:R-:W-:Y:S01]  /*4770*/  VIADD R12, R12, 0x4 ;  /* 0x000000040c0c7836 */ /* 0x000fe20000000000 */
[----:B------:R-:W-:Y:S02]  /*4780*/  IABS R3, R0 ;  /* 0x0000000000037213 */ /* 0x000fe40000000000 */
[----:B------:R-:W1:Y:S01]  /*4790*/  I2F.RP R5, R2 ;  /* 0x0000000200057306 */ /* 0x000e620000209400 */
[----:B------:R-:W-:Y:S02]  /*47a0*/  R2UR UR4, R18 ;  /* 0x00000000120472ca */ /* 0x000fe400000e0000 */
[----:B------:R-:W-:Y:S01]  /*47b0*/  IMAD.HI.U32 R14, R14, R3, RZ ;  /* 0x000000030e0e7227 */ /* 0x000fe200078e00ff */
[C---:B------:R-:W-:Y:S02]  /*47c0*/  R2UR UR5, R19.reuse ;  /* 0x00000000130572ca */ /* 0x040fe400000e0000 */
[----:B------:R-:W-:Y:S01]  /*47d0*/  R2UR UR6, R18 ;  /* 0x00000000120672ca */ /* 0x000fe200000e0000 */
[----:B0-----:R-:W-:Y:S01]  /*47e0*/  IMAD.MOV R4, RZ, RZ, -R14 ;  /* 0x000000ffff047224 */ /* 0x001fe200078e0a0e */
[----:B------:R-:W-:-:S02]  /*47f0*/  R2UR UR7, R19 ;  /* 0x00000000130772ca */ /* 0x000fc400000e0000 */
[----:B------:R-:W-:Y:S01]  /*4800*/  R2UR UR8, R18 ;  /* 0x00000000120872ca */ /* 0x000fe200000e0000 */
[----:B------:R-:W-:Y:S01]  /*4810*/  IMAD R3, R2, R4, R3 ;  /* 0x0000000402037224 */ /* 0x000fe200078e0203 */
[C---:B------:R-:W-:Y:S02]  /*4820*/  R2UR UR9, R19.reuse ;  /* 0x00000000130972ca */ /* 0x040fe400000e0000 */
[----:B------:R-:W-:Y:S01]  /*4830*/  R2UR UR10, R18 ;  /* 0x00000000120a72ca */ /* 0x000fe200000e0000 */
[----:B-1----:R-:W0:Y:S01]  /*4840*/  MUFU.RCP R5, R5 ;  /* 0x0000000500057308 */ /* 0x002e220000001000 */
[----:B------:R-:W-:Y:S02]  /*4850*/  ISETP.GT.U32.AND P1, PT, R10, R3, PT ;  /* 0x000000030a00720c */ /* 0x000fe40003f24070 */
[----:B------:R-:W-:-:S11]  /*4860*/  R2UR UR11, R19 ;  /* 0x00000000130b72ca */ /* 0x000fd600000e0000 */
[--C-:B------:R-:W-:Y:S02]  /*4870*/  @!P1 IMAD.IADD R3, R3, 0x1, -R2.reuse ;  /* 0x0000000103039824 */ /* 0x100fe400078e0a02 */
[----:B------:R-:W-:Y:S02]  /*4880*/  @!P1 VIADD R14, R14, 0x1 ;  /* 0x000000010e0e9836 */ /* 0x000fe40000000000 */
[----:B0-----:R-:W-:Y:S01]  /*4890*/  VIADD R15, R5, 0xffffffe ;  /* 0x0ffffffe050f7836 */ /* 0x001fe20000000000 */
[----:B------:R-:W-:Y:S01]  /*48a0*/  ISETP.GE.U32.AND P0, PT, R3, R10, PT ;  /* 0x0000000a0300720c */ /* 0x000fe20003f06070 */
[----:B------:R-:W-:Y:S01]  /*48b0*/  IMAD.MOV.U32 R10, RZ, RZ, R2 ;  /* 0x000000ffff0a7224 */ /* 0x000fe200078e0002 */
[----:B------:R-:W-:-:S03]  /*48c0*/  LOP3.LUT R3, R0, R11, RZ, 0x3c, !PT ;  /* 0x0000000b00037212 */ /* 0x000fc600078e3cff */
[----:B------:R-:W0:Y:S01]  /*48d0*/  F2I.FTZ.U32.TRUNC.NTZ R15, R15 ;  /* 0x0000000f000f7305 */ /* 0x000e22000021f000 */
[----:B------:R-:W-:Y:S02]  /*48e0*/  ISETP.GE.AND P2, PT, R3, RZ, PT ;  /* 0x000000ff0300720c */ /* 0x000fe40003f46270 */
[----:B------:R-:W-:-:S05]  /*48f0*/  LOP3.LUT R3, RZ, R11, RZ, 0x33, !PT ;  /* 0x0000000bff037212 */ /* 0x000fca00078e33ff */
[----:B------:R-:W-:Y:S01]  /*4900*/  @P0 VIADD R14, R14, 0x1 ;  /* 0x000000010e0e0836 */ /* 0x000fe20000000000 */
[----:B------:R-:W-:-:S05]  /*4910*/  ISETP.NE.AND P0, PT, R11, RZ, PT ;  /* 0x000000ff0b00720c */ /* 0x000fca0003f05270 */
[----:B------:R-:W-:Y:S02]  /*4920*/  @!P2 IMAD.MOV R14, RZ, RZ, -R14 ;  /* 0x000000ffff0ea224 */ /* 0x000fe400078e0a0e */
[----:B0-----:R-:W-:-:S03]  /*4930*/  IMAD.MOV R5, RZ, RZ, -R15 ;  /* 0x000000ffff057224 */ /* 0x001fc600078e0a0f */
[----:B------:R-:W-:Y:S01]  /*4940*/  SEL R4, R3, R14, !P0 ;  /* 0x0000000e03047207 */ /* 0x000fe20004000000 */
[----:B------:R-:W-:Y:S02]  /*4950*/  IMAD R5, R5, R2, RZ ;  /* 0x0000000205057224 */ /* 0x000fe400078e02ff */
[----:B------:R-:W-:Y:S01]  /*4960*/  IMAD.MOV.U32 R14, RZ, RZ, RZ ;  /* 0x000000ffff0e7224 */ /* 0x000fe200078e00ff */
[----:B------:R-:W-:-:S03]  /*4970*/  IABS R7, R4 ;  /* 0x0000000400077213 */ /* 0x000fc60000000000 */
[----:B------:R-:W-:-:S04]  /*4980*/  IMAD.HI.U32 R14, R15, R5, R14 ;  /* 0x000000050f0e7227 */ /* 0x000fc800078e000e */
[----:B------:R-:W-:Y:S02]  /*4990*/  IMAD.MOV R15, RZ, RZ, -R4 ;  /* 0x000000ffff0f7224 */ /* 0x000fe400078e0a04 */
[----:B------:R-:W-:-:S04]  /*49a0*/  IMAD.HI.U32 R5, R14, R7, RZ ;  /* 0x000000070e057227 */ /* 0x000fc800078e00ff */
[----:B------:R-:W-:Y:S02]  /*49b0*/  IMAD.MOV R6, RZ, RZ, -R5 ;  /* 0x000000ffff067224 */ /* 0x000fe400078e0a05 */
[----:B------:R-:W-:Y:S02]  /*49c0*/  IMAD R15, R11, R15, R0 ;  /* 0x0000000f0b0f7224 */ /* 0x000fe400078e0200 */
[----:B------:R-:W-:Y:S01]  /*49d0*/  IMAD R7, R2, R6, R7 ;  /* 0x0000000602077224 */ /* 0x000fe200078e0207 */
[----:B------:R-:W-:-:S04]  /*49e0*/  LOP3.LUT R6, R4, R11, RZ, 0x3c, !PT ;  /* 0x0000000b04067212 */ /* 0x000fc800078e3cff */
[----:B------:R-:W-:Y:S02]  /*49f0*/  ISETP.GT.U32.AND P2, PT, R10, R7, PT ;  /* 0x000000070a00720c */ /* 0x000fe40003f44070 */
[----:B------:R-:W-:-:S11]  /*4a00*/  ISETP.GE.AND P3, PT, R6, RZ, PT ;  /* 0x000000ff0600720c */ /* 0x000fd60003f66270 */
        /* <DEDUP_REMOVED lines=8> */
[----:B------:R-:W-:-:S04]  /*4a90*/  IMAD.HI.U32 R5, R14, R7, RZ ;  /* 0x000000070e057227 */ /* 0x000fc800078e00ff */
[----:B------:R-:W-:Y:S02]  /*4aa0*/  IMAD.MOV R8, RZ, RZ, -R5 ;  /* 0x000000ffff087224 */ /* 0x000fe400078e0a05 */
[----:B------:R-:W-:Y:S02]  /*4ab0*/  IMAD R21, R11, R21, R4 ;  /* 0x000000150b157224 */ /* 0x000fe400078e0204 */
        /* <DEDUP_REMOVED lines=10> */
[----:B------:R-:W-:Y:S01]  /*4b60*/  IABS R7, R8 ;  /* 0x0000000800077213 */ /* 0x000fe20000000000 */
[----:B------:R-:W-:-:S04]  /*4b70*/  IMAD.MOV R23, RZ, RZ, -R8 ;  /* 0x000000ffff177224 */ /* 0x000fc800078e0a08 */
[----:B------:R-:W-:-:S04]  /*4b80*/  IMAD.HI.U32 R5, R14, R7, RZ ;  /* 0x000000070e057227 */ /* 0x000fc800078e00ff */
[----:B------:R-:W-:Y:S02]  /*4b90*/  IMAD.MOV R9, RZ, RZ, -R5 ;  /* 0x000000ffff097224 */ /* 0x000fe400078e0a05 */
[----:B------:R-:W-:Y:S02]  /*4ba0*/  IMAD R23, R11, R23, R6 ;  /* 0x000000170b177224 */ /* 0x000fe400078e0206 */
[----:B------:R-:W-:Y:S02]  /*4bb0*/  IMAD R7, R2, R9, R7 ;  /* 0x0000000902077224 */ /* 0x000fe400078e0207 */
[----:B------:R-:W-:-:S03]  /*4bc0*/  VIADD R9, R13, 0xfffffffe ;  /* 0xfffffffe0d097836 */ /* 0x000fc60000000000 */
[----:B------:R-:W-:-:S13]  /*4bd0*/  ISETP.GT.U32.AND P2, PT, R10, R7, PT ;  /* 0x000000070a00720c */ /* 0x000fda0003f44070 */
[----:B------:R-:W-:Y:S01]  /*4be0*/  @!P2 IMAD.IADD R7, R7, 0x1, -R2 ;  /* 0x000000010707a824 */ /* 0x000fe200078e0a02 */
[----:B------:R-:W-:Y:S01]  /*4bf0*/  LOP3.LUT R2, R8, R11, RZ, 0x3c, !PT ;  /* 0x0000000b08027212 */ /* 0x000fe200078e3cff */
[----:B------:R-:W-:-:S03]  /*4c00*/  @!P2 VIADD R5, R5, 0x1 ;  /* 0x000000010505a836 */ /* 0x000fc60000000000 */
[----:B------:R-:W-:Y:S01]  /*4c10*/  ISETP.GE.U32.AND P1, PT, R7, R10, PT ;  /* 0x0000000a0700720c */ /* 0x000fe20003f26070 */
[----:B------:R-:W-:Y:S01]  /*4c20*/  VIADD R7, R13, 0xffffffff ;  /* 0xffffffff0d077836 */ /* 0x000fe20000000000 */
[----:B------:R-:W-:-:S03]  /*4c30*/  ISETP.GE.AND P3, PT, R2, RZ, PT ;  /* 0x000000ff0200720c */ /* 0x000fc60003f66270 */
[----:B------:R-:W-:-:S08]  /*4c40*/  IMAD.WIDE.U32 R6, R7, 0x4, R16 ;  /* 0x0000000407067825 */ /* 0x000fd000078e0010 */
[----:B------:R-:W-:-:S04]  /*4c50*/  @P1 VIADD R5, R5, 0x1 ;  /* 0x0000000105051836 */ /* 0x000fc80000000000 */
[----:B------:R-:W-:-:S05]  /*4c60*/  @!P3 IMAD.MOV R5, RZ, RZ, -R5 ;  /* 0x000000ffff05b224 */ /* 0x000fca00078e0a05 */
[----:B------:R-:W-:Y:S01]  /*4c70*/  SEL R0, R3, R5, !P0 ;  /* 0x0000000503007207 */ /* 0x000fe20004000000 */
[C---:B------:R-:W-:Y:S01]  /*4c80*/  VIADD R3, R13.reuse, 0x1 ;  /* 0x000000010d037836 */ /* 0x040fe20000000000 */
[----:B------:R-:W-:Y:S01]  /*4c90*/  ISETP.NE.AND P0, PT, R12, RZ, PT ;  /* 0x000000ff0c00720c */ /* 0x000fe20003f05270 */
[----:B------:R-:W-:-:S04]  /*4ca0*/  IMAD.WIDE.U32 R4, R13, 0x4, R16 ;  /* 0x000000040d047825 */ /* 0x000fc800078e0010 */
[----:B------:R-:W-:Y:S02]  /*4cb0*/  IMAD.MOV R25, RZ, RZ, -R0 ;  /* 0x000000ffff197224 */ /* 0x000fe400078e0a00 */
[----:B------:R-:W-:-:S04]  /*4cc0*/  IMAD.WIDE.U32 R2, R3, 0x4, R16 ;  /* 0x0000000403027825 */ /* 0x000fc800078e0010 */
[----:B------:R-:W-:Y:S01]  /*4cd0*/  IMAD R25, R11, R25, R8 ;  /* 0x000000190b197224 */ /* 0x000fe200078e0208 */
[----:B------:R1:W-:Y:S01]  /*4ce0*/  ST.E desc[UR4][R2.64], R15 ;  /* 0x0000000f02007985 */ /* 0x0003e2000c101904 */
[----:B------:R-:W-:-:S03]  /*4cf0*/  IMAD.WIDE.U32 R8, R9, 0x4, R16 ;  /* 0x0000000409087825 */ /* 0x000fc600078e0010 */
[----:B------:R1:W-:Y:S01]  /*4d00*/  ST.E desc[UR6][R4.64], R21 ;  /* 0x0000001504007985 */ /* 0x0003e2000c101906 */
[----:B------:R-:W-:-:S03]  /*4d10*/  VIADD R13, R13, 0xfffffffc ;  /* 0xfffffffc0d0d7836 */ /* 0x000fc60000000000 */
[----:B------:R1:W-:Y:S04]  /*4d20*/  ST.E desc[UR8][R6.64], R23 ;  /* 0x0000001706007985 */ /* 0x0003e8000c101908 */
[----:B------:R1:W-:Y:S01]  /*4d30*/  ST.E desc[UR10][R8.64], R25 ;  /* 0x0000001908007985 */ /* 0x0003e2000c10190a */
[----:B------:R-:W-:Y:S05]  /*4d40*/  @P0 BRA `(.L_x_51) ;  /* 0xfffffff800840947 */ /* 0x000fea000383ffff */
[----:B------:R-:W-:Y:S05]  /*4d50*/  BSYNC.RECONVERGENT B0 ;  /* 0x0000000000007941 */ /* 0x000fea0003800200 */
.L_x_50:
[----:B------:R-:W-:-:S07]  /*4d60*/  VIADD R13, R13, 0x2 ;  /* 0x000000020d0d7836 */ /* 0x000fce0000000000 */
.L_x_49:
[----:B------:R-:W-:-:S13]  /*4d70*/  ISETP.NE.AND P0, PT, R20, RZ, PT ;  /* 0x000000ff1400720c */ /* 0x000fda0003f05270 */
[----:B------:R-:W-:Y:S05]  /*4d80*/  @!P0 BRA `(.L_x_48) ;  /* 0x00000004005c8947 */ /* 0x000fea0003800000 */
[----:B------:R-:W2:Y:S01]  /*4d90*/  LDCU UR4, c[0x0][0x394] ;  /* 0x00007280ff0477ac */ /* 0x000ea20008000800 */
[----:B------:R-:W-:Y:S01]  /*4da0*/  ISETP.NE.AND P0, PT, R20, 0x1, PT ;  /* 0x000000011400780c */ /* 0x000fe20003f05270 */
[----:B--2---:R-:W-:-:S04]  /*4db0*/  ULOP3.LUT UR4, UR4, 0x1, URZ, 0xc0, !UPT ;  /* 0x0000000104047892 */ /* 0x004fc8000f8ec0ff */
[----:B------:R-:W-:-:S08]  /*4dc0*/  UISETP.NE.U32.AND UP0, UPT, UR4, 0x1, UPT ;  /* 0x000000010400788c */ /* 0x000fd0000bf05070 */
[----:B------:R-:W-:Y:S05]  /*4dd0*/  @!P0 BRA `(.L_x_52) ;  /* 0x0000000000d48947 */ /* 0x000fea0003800000 */
[----:B-1----:R-:W1:Y:S01]  /*4de0*/  LDC R3, c[0x0][0x390] ;  /* 0x0000e400ff037b82 */ /* 0x002e620000000800 */
        /* <DEDUP_REMOVED lines=38> */
[----:B------:R-:W-:Y:S01]  /*5050*/  ISETP.GE.U32.AND P0, PT, R5, R2, PT ;  /* 0x000000020500720c */ /* 0x000fe20003f06070 */
[C---:B------:R-:W-:Y:S01]  /*5060*/  VIADD R5, R13.reuse, 0xffffffff ;  /* 0xffffffff0d057836 */ /* 0x040fe20000000000 */
[----:B------:R-:W-:Y:S01]  /*5070*/  LOP3.LUT R2, R8, R3, RZ, 0x3c, !PT ;  /* 0x0000000308027212 */ /* 0x000fe200078e3cff */
[----:B------:R-:W-:-:S03]  /*5080*/  VIADD R13, R13, 0xfffffffe ;  /* 0xfffffffe0d0d7836 */ /* 0x000fc60000000000 */
[----:B------:R-:W-:-:S07]  /*5090*/  ISETP.GE.AND P2, PT, R2, RZ, PT ;  /* 0x000000ff0200720c */ /* 0x000fce0003f46270 */
[----:B------:R-:W-:-:S06]  /*50a0*/  @P0 VIADD R4, R4, 0x1 ;  /* 0x0000000104040836 */ /* 0x000fcc0000000000 */
[----:B------:R-:W-:-:S05]  /*50b0*/  @!P2 IMAD.MOV R4, RZ, RZ, -R4 ;  /* 0x000000ffff04a224 */ /* 0x000fca00078e0a04 */
[----:B------:R-:W-:-:S05]  /*50c0*/  SEL R0, R9, R4, !P3 ;  /* 0x0000000409007207 */ /* 0x000fca0005800000 */
[----:B------:R-:W-:-:S04]  /*50d0*/  IMAD.MOV R2, RZ, RZ, -R0 ;  /* 0x000000ffff027224 */ /* 0x000fc800078e0a00 */
[----:B------:R-:W-:Y:S02]  /*50e0*/  IMAD R9, R3, R2, R8 ;  /* 0x0000000203097224 */ /* 0x000fe400078e0208 */
[----:B------:R-:W-:-:S04]  /*50f0*/  IMAD.WIDE.U32 R2, R5, 0x4, R16 ;  /* 0x0000000405027825 */ /* 0x000fc800078e0010 */
[----:B------:R-:W-:Y:S01]  /*5100*/  IMAD.WIDE.U32 R4, R13, 0x4, R16 ;  /* 0x000000040d047825 */ /* 0x000fe200078e0010 */
[----:B------:R2:W-:Y:S04]  /*5110*/  ST.E desc[UR4][R2.64], R7 ;  /* 0x0000000702007985 */ /* 0x0005e8000c101904 */
[----:B------:R2:W-:Y:S02]  /*5120*/  ST.E desc[UR6][R4.64], R9 ;  /* 0x0000000904007985 */ /* 0x0005e4000c101906 */
.L_x_52:
[----:B------:R-:W-:Y:S05]  /*5130*/  BRA.U UP0, `(.L_x_48) ;  /* 0x0000000100707547 */ /* 0x000fea000b800000 */
[----:B012---:R-:W0:Y:S01]  /*5140*/  LDC R9, c[0x0][0x390] ;  /* 0x0000e400ff097b82 */ /* 0x007e220000000800 */
[----:B------:R-:W-:Y:S01]  /*5150*/  IABS R8, R0 ;  /* 0x0000000000087213 */ /* 0x000fe20000000000 */
[----:B------:R-:W-:Y:S01]  /*5160*/  VIADD R13, R13, 0xffffffff ;  /* 0xffffffff0d0d7836 */ /* 0x000fe20000000000 */
[----:B------:R-:W-:Y:S02]  /*5170*/  ISETP.GE.AND P1, PT, R0, RZ, PT ;  /* 0x000000ff0000720c */ /* 0x000fe40003f26270 */
[----:B------:R-:W-:Y:S01]  /*5180*/  R2UR UR4, R18 ;  /* 0x00000000120472ca */ /* 0x000fe200000e0000 */
[----:B------:R-:W-:Y:S01]  /*5190*/  IMAD.WIDE.U32 R16, R13, 0x4, R16 ;  /* 0x000000040d107825 */ /* 0x000fe200078e0010 */
[----:B------:R-:W-:Y:S02]  /*51a0*/  R2UR UR5, R19 ;  /* 0x00000000130572ca */ /* 0x000fe400000e0000 */
[----:B0-----:R-:W-:Y:S02]  /*51b0*/  IABS R5, R9 ;  /* 0x0000000900057213 */ /* 0x001fe40000000000 */
[----:B------:R-:W-:-:S02]  /*51c0*/  ISETP.NE.AND P2, PT, R9, RZ, PT ;  /* 0x000000ff0900720c */ /* 0x000fc40003f45270 */
[----:B------:R-:W0:Y:S08]  /*51d0*/  I2F.RP R4, R5 ;  /* 0x0000000500047306 */ /* 0x000e300000209400 */
[----:B0-----:R-:W0:Y:S02]  /*51e0*/  MUFU.RCP R4, R4 ;  /* 0x0000000400047308 */ /* 0x001e240000001000 */
[----:B0-----:R-:W-:-:S06]  /*51f0*/  VIADD R6, R4, 0xffffffe ;  /* 0x0ffffffe04067836 */ /* 0x001fcc0000000000 */
[----:B------:R-:W0:Y:S02]  /*5200*/  F2I.FTZ.U32.TRUNC.NTZ R3, R6 ;  /* 0x0000000600037305 */ /* 0x000e24000021f000 */
[----:B0-----:R-:W-:-:S04]  /*5210*/  IMAD.MOV R2, RZ, RZ, -R3 ;  /* 0x000000ffff027224 */ /* 0x001fc800078e0a03 */
[----:B------:R-:W-:Y:S02]  /*5220*/  IMAD R7, R2, R5, RZ ;  /* 0x0000000502077224 */ /* 0x000fe400078e02ff */
[----:B------:R-:W-:-:S04]  /*5230*/  IMAD.MOV.U32 R2, RZ, RZ, RZ ;  /* 0x000000ffff027224 */ /* 0x000fc800078e00ff */
        /* <DEDUP_REMOVED lines=12> */
.L_x_48:
[----:B-123--:R-:W1:Y:S01]  /*5300*/  LDC.64 R2, c[0x4][0x8] ;  /* 0x01000200ff027b82 */ /* 0x00ee620000000a00 */
[----:B------:R-:W-:Y:S01]  /*5310*/  R2UR UR4, R18 ;  /* 0x00000000120472ca */ /* 0x000fe200000e0000 */
[----:B------:R-:W-:Y:S01]  /*5320*/  IMAD.MOV.U32 R0, RZ, RZ, 0x1 ;  /* 0x00000001ff007424 */ /* 0x000fe200078e00ff */
[----:B------:R-:W-:-:S13]  /*5330*/  R2UR UR5, R19 ;  /* 0x00000000130572ca */ /* 0x000fda00000e0000 */
[----:B-1----:R-:W-:Y:S01]  /*5340*/  STG.E.U8 desc[UR4][R2.64], R0 ;  /* 0x0000000002007986 */ /* 0x002fe2000c101104 */
[----:B------:R-:W-:Y:S05]  /*5350*/  EXIT ;  /* 0x000000000000794d */ /* 0x000fea0003800000 */
.L_x_53:
[----:B------:R-:W-:-:S00]  /*5360*/  BRA `(.L_x_53) ;  /* 0xfffffffc00fc7947 */ /* 0x000fc0000383ffff */
[----:B------:R-:W-:-:S00]  /*5370*/  NOP ;  /* 0x0000000000007918 */ /* 0x000fc00000000000 */
        /* <DEDUP_REMOVED lines=8> */
.L_x_54:


//--------------------- .nv.shared.reserved.0     --------------------------
	.section	.nv.shared.reserved.0,"aw",@nobits
	.weak		__nv_reservedSMEM_offset_0_alias
	.size		__nv_reservedSMEM_offset_0_alias, 0, 64
	.other		__nv_reservedSMEM_offset_0_alias,@"STO_CUDA_RESERVED_SHARED STV_DEFAULT"
__nv_reservedSMEM_offset_0_alias:
	.zero		0
	.zero		64


//--------------------- .nv.global                --------------------------
	.section	.nv.global,"aw",@nobits
.nv.global:
	.type		isDone,@object
	.size		isDone,(.L_0 - isDone)
isDone:
	.zero		1
.L_0:


//--------------------- .nv.constant0._Z12crack_kernelyPciiS_ --------------------------
	.section	.nv.constant0._Z12crack_kernelyPciiS_,"a",@progbits
	.sectionflags	@""
	.align	4
.nv.constant0._Z12crack_kernelyPciiS_:
	.zero		928


//--------------------- SYMBOLS --------------------------

	.type		.nv.reservedSmem.offset0,@object
	.size		.nv.reservedSmem.offset0,0x4
	.type		malloc,@function
